// auto-generated by cutlass_sweep.gemm — config: {"arch": "sm_90", "cluster_m": 1, "cluster_n": 1, "dtype": "e4m3", "stages": 4, "tile_k": 32, "tile_m": 128, "tile_n": 256}
#include "cutlass/cutlass.h"
#include "cutlass/gemm/collective/collective_builder.hpp"
#include "cutlass/gemm/device/gemm_universal_adapter.h"
#include "cutlass/gemm/kernel/gemm_universal.hpp"
#include "cutlass/epilogue/collective/collective_builder.hpp"

using ElemA = cutlass::float_e4m3_t;
using ElemB = cutlass::float_e4m3_t;
using ElemCD = cutlass::float_e4m3_t;
using Acc  = float;
using TileShape    = cute::Shape<cute::_128, cute::_256, cute::_32>;
using ClusterShape = cute::Shape<cute::_1, cute::_1, cute::_1>;

using CollectiveEpilogue = typename cutlass::epilogue::collective::CollectiveBuilder<
    cutlass::arch::Sm90, cutlass::arch::OpClassTensorOp,
    TileShape, ClusterShape,
    cutlass::epilogue::collective::EpilogueTileAuto,
    Acc, Acc,
    ElemCD, cutlass::layout::RowMajor, 128 / cutlass::sizeof_bits<ElemCD>::value,
    ElemCD, cutlass::layout::RowMajor, 128 / cutlass::sizeof_bits<ElemCD>::value,
    cutlass::epilogue::collective::EpilogueScheduleAuto
  >::CollectiveOp;

using CollectiveMainloop = typename cutlass::gemm::collective::CollectiveBuilder<
    cutlass::arch::Sm90, cutlass::arch::OpClassTensorOp,
    ElemA, cutlass::layout::RowMajor, 128 / cutlass::sizeof_bits<ElemA>::value,
    ElemB, cutlass::layout::ColumnMajor, 128 / cutlass::sizeof_bits<ElemB>::value,
    Acc,
    TileShape, ClusterShape,
    cutlass::gemm::collective::StageCount<4>,
    cutlass::gemm::collective::KernelScheduleAuto
  >::CollectiveOp;

using GemmKernel = cutlass::gemm::kernel::GemmUniversal<
    cute::Shape<int,int,int,int>,
    CollectiveMainloop,
    CollectiveEpilogue
>;
using Gemm = cutlass::gemm::device::GemmUniversalAdapter<GemmKernel>;

// Force the device kernel symbol into the cubin without needing a host main.
auto* _anchor = &cutlass::device_kernel<GemmKernel>;


// ===== COMPILED SASS (sm_90a) =====

	.target	sm_90a

	.elftype	@"ET_EXEC"


//--------------------- .note.nv.tkinfo           --------------------------
	.section	.note.nv.tkinfo,"",@"SHT_NOTE"
	.sectionflags	@"SHF_NOTE_NV_TKINFO"
	.tkinfo
        /*0018*/ 	.word	0x00000002
        /*0030*/ 	.string	""
        /*0030*/ 	.string	"ptxas"
        /*0030*/ 	.string	"Cuda compilation tools, release 13.0, V13.0.88"
        /*0030*/ 	.string	"Build cuda_13.0.r13.0/compiler.36424714_0"
        /*0030*/ 	.string	"-arch sm_90a -m 64 "



//--------------------- .note.nv.cuinfo           --------------------------
	.section	.note.nv.cuinfo,"",@"SHT_NOTE"
	.sectionflags	@"SHF_NOTE_NV_CUINFO"
        /*0018*/ 	.short	0x0002
        /*001a*/ 	.short	0x005a
        /*001c*/ 	.short	0x0082
	.zero		2


//--------------------- .nv.info                  --------------------------
	.section	.nv.info,"",@"SHT_CUDA_INFO"
	.align	4


	//----- nvinfo : EIATTR_REGCOUNT
	.align		4
        /*0000*/ 	.byte	0x04, 0x2f
        /*0002*/ 	.short	(.L_12 - .L_11)
	.align		4
.L_11:
        /*0004*/ 	.word	index@(_ZN7cutlass13device_kernelINS_4gemm6kernel13GemmUniversalIN4cute5tupleIJiiiiEEENS1_10collective13CollectiveMmaINS1_37MainloopSm90TmaGmmaWarpSpecializedFP8ILi4ENS5_IJNS4_1CILi1EEESB_SB_EEENS1_35KernelTmaWarpSpecializedCooperativeEEENS5_IJNSA_ILi128EEENSA_ILi256EEENSA_ILi32EEEEEENS_12float_e4m3_tENS5_IJlSB_lEEESJ_SK_NS4_8TiledMMAINS4_8MMA_AtomIJNS4_4SM904GMMA31MMA_64x256x32_F32E4M3E4M3_SS_TNILNSO_7ScaleInE1ELSQ_1EEEEEENS4_6LayoutINS5_IJNSA_ILi2EEESB_SB_EEENS5_IJSB_NSA_ILi0EEESW_EEEEENS5_IJNS4_10UnderscoreESZ_SZ_EEEEENS4_13SM90_TMA_LOADENS4_14ComposedLayoutINS4_7SwizzleILi1ELi4ELi3EEENS4_18smem_ptr_flag_bitsILi8EEENST_INS5_IJNSA_ILi8EEESH_EEENS5_IJSH_SB_EEEEEEEvNS4_8identityES12_S1C_vS1D_EENS_8epilogue10collective6detail29Sm90TmaWarpSpecializedAdapterINS1G_15DefaultEpilogueISJ_SK_SK_NS1F_6thread17LinearCombinationISJ_Li1EffLNS1K_9ScaleType4KindE0ELNS_15FloatRoundStyleE2ESJ_EENS1_15EpilogueDefaultEEEEEvvEEEEvNT_6ParamsE)
        /*0008*/ 	.word	0x000000a8


	//----- nvinfo : EIATTR_FRAME_SIZE
	.align		4
.L_12:
        /*000c*/ 	.byte	0x04, 0x11
        /*000e*/ 	.short	(.L_14 - .L_13)
	.align		4
.L_13:
        /*0010*/ 	.word	index@(_ZN7cutlass13device_kernelINS_4gemm6kernel13GemmUniversalIN4cute5tupleIJiiiiEEENS1_10collective13CollectiveMmaINS1_37MainloopSm90TmaGmmaWarpSpecializedFP8ILi4ENS5_IJNS4_1CILi1EEESB_SB_EEENS1_35KernelTmaWarpSpecializedCooperativeEEENS5_IJNSA_ILi128EEENSA_ILi256EEENSA_ILi32EEEEEENS_12float_e4m3_tENS5_IJlSB_lEEESJ_SK_NS4_8TiledMMAINS4_8MMA_AtomIJNS4_4SM904GMMA31MMA_64x256x32_F32E4M3E4M3_SS_TNILNSO_7ScaleInE1ELSQ_1EEEEEENS4_6LayoutINS5_IJNSA_ILi2EEESB_SB_EEENS5_IJSB_NSA_ILi0EEESW_EEEEENS5_IJNS4_10UnderscoreESZ_SZ_EEEEENS4_13SM90_TMA_LOADENS4_14ComposedLayoutINS4_7SwizzleILi1ELi4ELi3EEENS4_18smem_ptr_flag_bitsILi8EEENST_INS5_IJNSA_ILi8EEESH_EEENS5_IJSH_SB_EEEEEEEvNS4_8identityES12_S1C_vS1D_EENS_8epilogue10collective6detail29Sm90TmaWarpSpecializedAdapterINS1G_15DefaultEpilogueISJ_SK_SK_NS1F_6thread17LinearCombinationISJ_Li1EffLNS1K_9ScaleType4KindE0ELNS_15FloatRoundStyleE2ESJ_EENS1_15EpilogueDefaultEEEEEvvEEEEvNT_6ParamsE)
        /*0014*/ 	.word	0x00000100


	//----- nvinfo : EIATTR_MIN_STACK_SIZE
	.align		4
.L_14:
        /*0018*/ 	.byte	0x04, 0x12
        /*001a*/ 	.short	(.L_16 - .L_15)
	.align		4
.L_15:
        /*001c*/ 	.word	index@(_ZN7cutlass13device_kernelINS_4gemm6kernel13GemmUniversalIN4cute5tupleIJiiiiEEENS1_10collective13CollectiveMmaINS1_37MainloopSm90TmaGmmaWarpSpecializedFP8ILi4ENS5_IJNS4_1CILi1EEESB_SB_EEENS1_35KernelTmaWarpSpecializedCooperativeEEENS5_IJNSA_ILi128EEENSA_ILi256EEENSA_ILi32EEEEEENS_12float_e4m3_tENS5_IJlSB_lEEESJ_SK_NS4_8TiledMMAINS4_8MMA_AtomIJNS4_4SM904GMMA31MMA_64x256x32_F32E4M3E4M3_SS_TNILNSO_7ScaleInE1ELSQ_1EEEEEENS4_6LayoutINS5_IJNSA_ILi2EEESB_SB_EEENS5_IJSB_NSA_ILi0EEESW_EEEEENS5_IJNS4_10UnderscoreESZ_SZ_EEEEENS4_13SM90_TMA_LOADENS4_14ComposedLayoutINS4_7SwizzleILi1ELi4ELi3EEENS4_18smem_ptr_flag_bitsILi8EEENST_INS5_IJNSA_ILi8EEESH_EEENS5_IJSH_SB_EEEEEEEvNS4_8identityES12_S1C_vS1D_EENS_8epilogue10collective6detail29Sm90TmaWarpSpecializedAdapterINS1G_15DefaultEpilogueISJ_SK_SK_NS1F_6thread17LinearCombinationISJ_Li1EffLNS1K_9ScaleType4KindE0ELNS_15FloatRoundStyleE2ESJ_EENS1_15EpilogueDefaultEEEEEvvEEEEvNT_6ParamsE)
        /*0020*/ 	.word	0x00000100
.L_16:


//--------------------- .nv.compat                --------------------------
	.section	.nv.compat,"",@"SHT_CUDA_COMPAT_INFO"
	.align	4
        /*0000*/ 	.byte	0x02, 0x09, 0x01, 0x00, 0x02, 0x02, 0x04, 0x00, 0x02, 0x05, 0x05, 0x00, 0x03, 0x07, 0x01, 0x01
        /*0010*/ 	.byte	0x02, 0x03, 0x01, 0x00, 0x02, 0x06, 0x01, 0x00, 0x04, 0x0b, 0x08, 0x00, 0x00, 0x00, 0x00, 0x00
        /*0020*/ 	.byte	0x00, 0x00, 0x00, 0x00


//--------------------- .nv.info._ZN7cutlass13device_kernelINS_4gemm6kernel13GemmUniversalIN4cute5tupleIJiiiiEEENS1_10collective13CollectiveMmaINS1_37MainloopSm90TmaGmmaWarpSpecializedFP8ILi4ENS5_IJNS4_1CILi1EEESB_SB_EEENS1_35KernelTmaWarpSpecializedCooperativeEEENS5_IJNSA_ILi128EEENSA_ILi256EEENSA_ILi32EEEEEENS_12float_e4m3_tENS5_IJlSB_lEEESJ_SK_NS4_8TiledMMAINS4_8MMA_AtomIJNS4_4SM904GMMA31MMA_64x256x32_F32E4M3E4M3_SS_TNILNSO_7ScaleInE1ELSQ_1EEEEEENS4_6LayoutINS5_IJNSA_ILi2EEESB_SB_EEENS5_IJSB_NSA_ILi0EEESW_EEEEENS5_IJNS4_10UnderscoreESZ_SZ_EEEEENS4_13SM90_TMA_LOADENS4_14ComposedLayoutINS4_7SwizzleILi1ELi4ELi3EEENS4_18smem_ptr_flag_bitsILi8EEENST_INS5_IJNSA_ILi8EEESH_EEENS5_IJSH_SB_EEEEEEEvNS4_8identityES12_S1C_vS1D_EENS_8epilogue10collective6detail29Sm90TmaWarpSpecializedAdapterINS1G_15DefaultEpilogueISJ_SK_SK_NS1F_6thread17LinearCombinationISJ_Li1EffLNS1K_9ScaleType4KindE0ELNS_15FloatRoundStyleE2ESJ_EENS1_15EpilogueDefaultEEEEEvvEEEEvNT_6ParamsE --------------------------
	.section	.nv.info._ZN7cutlass13device_kernelINS_4gemm6kernel13GemmUniversalIN4cute5tupleIJiiiiEEENS1_10collective13CollectiveMmaINS1_37MainloopSm90TmaGmmaWarpSpecializedFP8ILi4ENS5_IJNS4_1CILi1EEESB_SB_EEENS1_35KernelTmaWarpSpecializedCooperativeEEENS5_IJNSA_ILi128EEENSA_ILi256EEENSA_ILi32EEEEEENS_12float_e4m3_tENS5_IJlSB_lEEESJ_SK_NS4_8TiledMMAINS4_8MMA_AtomIJNS4_4SM904GMMA31MMA_64x256x32_F32E4M3E4M3_SS_TNILNSO_7ScaleInE1ELSQ_1EEEEEENS4_6LayoutINS5_IJNSA_ILi2EEESB_SB_EEENS5_IJSB_NSA_ILi0EEESW_EEEEENS5_IJNS4_10UnderscoreESZ_SZ_EEEEENS4_13SM90_TMA_LOADENS4_14ComposedLayoutINS4_7SwizzleILi1ELi4ELi3EEENS4_18smem_ptr_flag_bitsILi8EEENST_INS5_IJNSA_ILi8EEESH_EEENS5_IJSH_SB_EEEEEEEvNS4_8identityES12_S1C_vS1D_EENS_8epilogue10collective6detail29Sm90TmaWarpSpecializedAdapterINS1G_15DefaultEpilogueISJ_SK_SK_NS1F_6thread17LinearCombinationISJ_Li1EffLNS1K_9ScaleType4KindE0ELNS_15FloatRoundStyleE2ESJ_EENS1_15EpilogueDefaultEEEEEvvEEEEvNT_6ParamsE,"",@"SHT_CUDA_INFO"
	.sectionflags	@""
	.align	4


	//----- nvinfo : EIATTR_CUDA_API_VERSION
	.align		4
        /*0000*/ 	.byte	0x04, 0x37
        /*0002*/ 	.short	(.L_18 - .L_17)
.L_17:
        /*0004*/ 	.word	0x00000082


	//----- nvinfo : EIATTR_KPARAM_INFO
	.align		4
.L_18:
        /*0008*/ 	.byte	0x04, 0x17
        /*000a*/ 	.short	(.L_20 - .L_19)
.L_19:
        /*000c*/ 	.word	0x00000000
        /*0010*/ 	.short	0x0000
        /*0012*/ 	.short	0x0070
        /*0014*/ 	.byte	0x00, 0xf0, 0x01, 0x10


	//----- nvinfo : EIATTR_SPARSE_MMA_MASK
	.align		4
.L_20:
        /*0018*/ 	.byte	0x03, 0x50
        /*001a*/ 	.short	0x0000


	//----- nvinfo : EIATTR_MAXREG_COUNT
	.align		4
        /*001c*/ 	.byte	0x03, 0x1b
        /*001e*/ 	.short	0x00a8


	//----- nvinfo : EIATTR_NUM_BARRIERS
	.align		4
        /*0020*/ 	.byte	0x02, 0x4c
        /*0022*/ 	.byte	0x01
	.zero		1


	//----- nvinfo : EIATTR_ANNOTATIONS
	.align		4
        /*0024*/ 	.byte	0x04, 0x55
        /*0026*/ 	.short	(.L_22 - .L_21)


	//   ....[0]....
.L_21:
        /*0028*/ 	.word	0x00000001
        /*002c*/ 	.byte	0x90, 0x05, 0x00, 0x00, 0x01, 0x00, 0x00, 0x00, 0xb0, 0x05, 0x00, 0x00, 0x01, 0x00, 0x00, 0x00
        /* <DEDUP_REMOVED lines=193> */
        /*0c4c*/ 	.byte	0x80, 0xff, 0x00, 0x00


	//----- nvinfo : EIATTR_MERCURY_ISA_VERSION
	.align		4
.L_22:
        /*0c50*/ 	.byte	0x03, 0x5f
        /*0c52*/ 	.short	0x0101


	//----- nvinfo : EIATTR_INT_WARP_WIDE_INSTR_OFFSETS
	.align		4
        /*0c54*/ 	.byte	0x04, 0x31
        /*0c56*/ 	.short	(.L_24 - .L_23)


	//   ....[0]....
.L_23:
        /*0c58*/ 	.word	0x00000460


	//   ....[1]....
        /*0c5c*/ 	.word	0x00000470


	//   ....[2]....
        /*0c60*/ 	.word	0x000005a0


	//----- nvinfo : EIATTR_COOP_GROUP_MASK_REGIDS
	.align		4
.L_24:
        /*0c64*/ 	.byte	0x04, 0x29
        /*0c66*/ 	.short	(.L_26 - .L_25)


	//   ....[0]....
.L_25:
        /*0c68*/ 	.word	0xffffffff


	//   ....[1]....
        /*0c6c*/ 	.word	0xffffffff


	//   ....[2]....
        /*0c70*/ 	.word	0xffffffff


	//   ....[3]....
        /*0c74*/ 	.word	0xffffffff


	//   ....[4]....
        /*0c78*/ 	.word	0xffffffff


	//----- nvinfo : EIATTR_COOP_GROUP_INSTR_OFFSETS
	.align		4
.L_26:
        /*0c7c*/ 	.byte	0x04, 0x28
        /*0c7e*/ 	.short	(.L_28 - .L_27)


	//   ....[0]....
.L_27:
        /*0c80*/ 	.word	0x00000070


	//   ....[1]....
        /*0c84*/ 	.word	0x00000080


	//   ....[2]....
        /*0c88*/ 	.word	0x000001a0


	//   ....[3]....
        /*0c8c*/ 	.word	0x000003b0


	//   ....[4]....
        /*0c90*/ 	.word	0x000012f0


	//----- nvinfo : EIATTR_REG_RECONFIG
	.align		4
.L_28:
        /*0c94*/ 	.byte	0x01, 0x54
	.zero		2


	//----- nvinfo : EIATTR_MBARRIER_INSTR_OFFSETS
	.align		4
        /*0c98*/ 	.byte	0x04, 0x39
        /*0c9a*/ 	.short	(.L_30 - .L_29)


	//   ....[0]....
.L_29:
        /*0c9c*/ 	.word	0x00000320
        /*0ca0*/ 	.word	0x000000ff
        /*0ca4*/ 	.word	0x00000000
        /*0ca8*/ 	.short	0x0100
        /*0caa*/ 	.byte	0x09
	.zero		1


	//   ....[1]....
        /*0cac*/ 	.word	0x00000330
        /*0cb0*/ 	.word	0x000000ff
        /*0cb4*/ 	.word	0x00000020
        /*0cb8*/ 	.short	0x0100
        /*0cba*/ 	.byte	0x09
	.zero		1


	//   ....[2]....
        /*0cbc*/ 	.word	0x00000340
        /*0cc0*/ 	.word	0x000000ff
        /*0cc4*/ 	.word	0x00000008
        /*0cc8*/ 	.short	0x0100
        /*0cca*/ 	.byte	0x09
	.zero		1


	//   ....[3]....
        /*0ccc*/ 	.word	0x00000350
        /*0cd0*/ 	.word	0x000000ff
        /*0cd4*/ 	.word	0x00000028
        /*0cd8*/ 	.short	0x0100
        /*0cda*/ 	.byte	0x09
	.zero		1


	//   ....[4]....
        /*0cdc*/ 	.word	0x00000360
        /*0ce0*/ 	.word	0x000000ff
        /*0ce4*/ 	.word	0x00000010
        /*0ce8*/ 	.short	0x0100
        /*0cea*/ 	.byte	0x09
	.zero		1


	//   ....[5]....
        /*0cec*/ 	.word	0x00000370
        /*0cf0*/ 	.word	0x000000ff
        /*0cf4*/ 	.word	0x00000030
        /*0cf8*/ 	.short	0x0100
        /*0cfa*/ 	.byte	0x09
	.zero		1


	//   ....[6]....
        /*0cfc*/ 	.word	0x00000380
        /*0d00*/ 	.word	0x000000ff
        /*0d04*/ 	.word	0x00000018
        /*0d08*/ 	.short	0x0100
        /*0d0a*/ 	.byte	0x09
	.zero		1


	//   ....[7]....
        /*0d0c*/ 	.word	0x00000390
        /*0d10*/ 	.word	0x000000ff
        /*0d14*/ 	.word	0x00000038
        /*0d18*/ 	.short	0x0100
        /*0d1a*/ 	.byte	0x09
	.zero		1


	//   ....[8]....
        /*0d1c*/ 	.word	0x000005d0
        /*0d20*/ 	.word	0x000000ff
        /*0d24*/ 	.word	0x00000050
        /*0d28*/ 	.short	0x0100
        /*0d2a*/ 	.byte	0x06
	.zero		1


	//   ....[9]....
        /*0d2c*/ 	.word	0x000005e0
        /*0d30*/ 	.word	0x000000ff
        /*0d34*/ 	.word	0x00000058
        /*0d38*/ 	.short	0x0100
        /*0d3a*/ 	.byte	0x06
	.zero		1


	//   ....[10]....
        /*0d3c*/ 	.word	0x00001b00
        /*0d40*/ 	.word	0x000000ff
        /*0d44*/ 	.word	0x00000000
        /*0d48*/ 	.short	0x010a
        /*0d4a*/ 	.byte	0x06
	.zero		1


	//   ....[11]....
        /*0d4c*/ 	.word	0x00001b40
        /*0d50*/ 	.word	0x000000ff
        /*0d54*/ 	.word	0x00000000
        /*0d58*/ 	.short	0x010a
        /*0d5a*/ 	.byte	0x06
	.zero		1


	//   ....[12]....
        /*0d5c*/ 	.word	0x00002d00
        /*0d60*/ 	.word	0x000000ff
        /*0d64*/ 	.word	0x00000000
        /*0d68*/ 	.short	0x010a
        /*0d6a*/ 	.byte	0x09
	.zero		1


	//   ....[13]....
        /*0d6c*/ 	.word	0x00002d40
        /*0d70*/ 	.word	0x000000ff
        /*0d74*/ 	.word	0x00000000
        /*0d78*/ 	.short	0x010a
        /*0d7a*/ 	.byte	0x09
	.zero		1


	//   ....[14]....
        /*0d7c*/ 	.word	0x00003d10
        /*0d80*/ 	.word	0x000000ff
        /*0d84*/ 	.word	0x00000000
        /*0d88*/ 	.short	0x0101
        /*0d8a*/ 	.byte	0x08
	.zero		1


	//   ....[15]....
        /*0d8c*/ 	.word	0x00004ec0
        /*0d90*/ 	.word	0x000000ff
        /*0d94*/ 	.word	0x00000000
        /*0d98*/ 	.short	0x0101
        /*0d9a*/ 	.byte	0x06
	.zero		1


	//   ....[16]....
        /*0d9c*/ 	.word	0x0000f190
        /*0da0*/ 	.word	0x0000000d
        /*0da4*/ 	.word	0x00000020
        /*0da8*/ 	.short	0x010a
        /*0daa*/ 	.byte	0x3f
	.zero		1


	//   ....[17]....
        /*0dac*/ 	.word	0x0000f5a0
        /*0db0*/ 	.word	0x00000003
        /*0db4*/ 	.word	0x00000058
        /*0db8*/ 	.short	0x0101
        /*0dba*/ 	.byte	0x3f
	.zero		1


	//   ....[18]....
        /*0dbc*/ 	.word	0x0000fcd0
        /*0dc0*/ 	.word	0x00000007
        /*0dc4*/ 	.word	0x00000000
        /*0dc8*/ 	.short	0x010a
        /*0dca*/ 	.byte	0x3f
	.zero		1


	//   ....[19]....
        /*0dcc*/ 	.word	0x0000fd50
        /*0dd0*/ 	.word	0x00000009
        /*0dd4*/ 	.word	0x00000000
        /*0dd8*/ 	.short	0x010a
        /*0dda*/ 	.byte	0x3f
	.zero		1


	//   ....[20]....
        /*0ddc*/ 	.word	0x0000fde0
        /*0de0*/ 	.word	0x00000006
        /*0de4*/ 	.word	0x00000000
        /*0de8*/ 	.short	0x010a
        /*0dea*/ 	.byte	0x3f
	.zero		1


	//   ....[21]....
        /*0dec*/ 	.word	0x0000fe70
        /*0df0*/ 	.word	0x00000003
        /*0df4*/ 	.word	0x00000000
        /*0df8*/ 	.short	0x010a
        /*0dfa*/ 	.byte	0x3f
	.zero		1


	//   ....[22]....
        /*0dfc*/ 	.word	0x0000fee0
        /*0e00*/ 	.word	0x00000003
        /*0e04*/ 	.word	0x00000000
        /*0e08*/ 	.short	0x010a
        /*0e0a*/ 	.byte	0x3f
	.zero		1


	//   ....[23]....
        /*0e0c*/ 	.word	0x0000ff50
        /*0e10*/ 	.word	0x00000000
        /*0e14*/ 	.word	0x00000000
        /*0e18*/ 	.short	0x010a
        /*0e1a*/ 	.byte	0x3f
	.zero		1


	//   ....[24]....
        /*0e1c*/ 	.word	0x00010030
        /*0e20*/ 	.word	0x0000000d
        /*0e24*/ 	.word	0x00000020
        /*0e28*/ 	.short	0x010a
        /*0e2a*/ 	.byte	0x3f
	.zero		1


	//   ....[25]....
        /*0e2c*/ 	.word	0x00010110
        /*0e30*/ 	.word	0x00000007
        /*0e34*/ 	.word	0x00000000
        /*0e38*/ 	.short	0x010a
        /*0e3a*/ 	.byte	0x3f
	.zero		1


	//   ....[26]....
        /*0e3c*/ 	.word	0x00010160
        /*0e40*/ 	.word	0x00000009
        /*0e44*/ 	.word	0x00000000
        /*0e48*/ 	.short	0x010a
        /*0e4a*/ 	.byte	0x3f
	.zero		1


	//   ....[27]....
        /*0e4c*/ 	.word	0x000101b0
        /*0e50*/ 	.word	0x00000006
        /*0e54*/ 	.word	0x00000000
        /*0e58*/ 	.short	0x010a
        /*0e5a*/ 	.byte	0x3f
	.zero		1


	//----- nvinfo : EIATTR_NUM_MBARRIERS
	.align		4
.L_30:
        /*0e5c*/ 	.byte	0x03, 0x38
        /*0e5e*/ 	.short	0x000a


	//----- nvinfo : EIATTR_EXIT_INSTR_OFFSETS
	.align		4
        /*0e60*/ 	.byte	0x04, 0x1c
        /*0e62*/ 	.short	(.L_32 - .L_31)


	//   ....[0]....
.L_31:
        /*0e64*/ 	.word	0x00000640


	//   ....[1]....
        /*0e68*/ 	.word	0x00000f90


	//   ....[2]....
        /*0e6c*/ 	.word	0x0000e7d0


	//   ....[3]....
        /*0e70*/ 	.word	0x0000ee20


	//   ....[4]....
        /*0e74*/ 	.word	0x0000fec0


	//----- nvinfo : EIATTR_MAX_THREADS
	.align		4
.L_32:
        /*0e78*/ 	.byte	0x04, 0x05
        /*0e7a*/ 	.short	(.L_34 - .L_33)
.L_33:
        /*0e7c*/ 	.word	0x00000180
        /*0e80*/ 	.word	0x00000001
        /*0e84*/ 	.word	0x00000001


	//----- nvinfo : EIATTR_CRS_STACK_SIZE
	.align		4
.L_34:
        /*0e88*/ 	.byte	0x04, 0x1e
        /*0e8a*/ 	.short	(.L_36 - .L_35)
.L_35:
        /*0e8c*/ 	.word	0x00000000


	//----- nvinfo : EIATTR_CBANK_PARAM_SIZE
	.align		4
.L_36:
        /*0e90*/ 	.byte	0x03, 0x19
        /*0e92*/ 	.short	0x0470


	//----- nvinfo : EIATTR_PARAM_CBANK
	.align		4
        /*0e94*/ 	.byte	0x04, 0x0a
        /*0e96*/ 	.short	(.L_38 - .L_37)
	.align		4
.L_37:
        /*0e98*/ 	.word	index@(.nv.constant0._ZN7cutlass13device_kernelINS_4gemm6kernel13GemmUniversalIN4cute5tupleIJiiiiEEENS1_10collective13CollectiveMmaINS1_37MainloopSm90TmaGmmaWarpSpecializedFP8ILi4ENS5_IJNS4_1CILi1EEESB_SB_EEENS1_35KernelTmaWarpSpecializedCooperativeEEENS5_IJNSA_ILi128EEENSA_ILi256EEENSA_ILi32EEEEEENS_12float_e4m3_tENS5_IJlSB_lEEESJ_SK_NS4_8TiledMMAINS4_8MMA_AtomIJNS4_4SM904GMMA31MMA_64x256x32_F32E4M3E4M3_SS_TNILNSO_7ScaleInE1ELSQ_1EEEEEENS4_6LayoutINS5_IJNSA_ILi2EEESB_SB_EEENS5_IJSB_NSA_ILi0EEESW_EEEEENS5_IJNS4_10UnderscoreESZ_SZ_EEEEENS4_13SM90_TMA_LOADENS4_14ComposedLayoutINS4_7SwizzleILi1ELi4ELi3EEENS4_18smem_ptr_flag_bitsILi8EEENST_INS5_IJNSA_ILi8EEESH_EEENS5_IJSH_SB_EEEEEEEvNS4_8identityES12_S1C_vS1D_EENS_8epilogue10collective6detail29Sm90TmaWarpSpecializedAdapterINS1G_15DefaultEpilogueISJ_SK_SK_NS1F_6thread17LinearCombinationISJ_Li1EffLNS1K_9ScaleType4KindE0ELNS_15FloatRoundStyleE2ESJ_EENS1_15EpilogueDefaultEEEEEvvEEEEvNT_6ParamsE)
        /*0e9c*/ 	.short	0x0210
        /*0e9e*/ 	.short	0x0470


	//----- nvinfo : EIATTR_SW_WAR
	.align		4
.L_38:
        /*0ea0*/ 	.byte	0x04, 0x36
        /*0ea2*/ 	.short	(.L_40 - .L_39)
.L_39:
        /*0ea4*/ 	.word	0x00000008
.L_40:


//--------------------- .nv.callgraph             --------------------------
	.section	.nv.callgraph,"",@"SHT_CUDA_CALLGRAPH"
	.align	4
	.sectionentsize	8
	.align		4
        /*0000*/ 	.word	0x00000000
	.align		4
        /*0004*/ 	.word	0xffffffff
	.align		4
        /*0008*/ 	.word	0x00000000
	.align		4
        /*000c*/ 	.word	0xfffffffe
	.align		4
        /*0010*/ 	.word	0x00000000
	.align		4
        /*0014*/ 	.word	0xfffffffd
	.align		4
        /*0018*/ 	.word	0x00000000
	.align		4
        /*001c*/ 	.word	0xfffffffc


//--------------------- .nv.constant4             --------------------------
	.section	.nv.constant4,"a",@progbits
	.align	8
	.align		8
.nv.constant4:
        /*0000*/ 	.dword	_ZN39_INTERNAL_83c5da8c_4_k_cu_85bfc5e3_45724cuda3std3__45__cpo5beginE
	.align		8
        /*0008*/ 	.dword	_ZN39_INTERNAL_83c5da8c_4_k_cu_85bfc5e3_45724cuda3std3__45__cpo3endE
	.align		8
        /*0010*/ 	.dword	_ZN39_INTERNAL_83c5da8c_4_k_cu_85bfc5e3_45724cuda3std3__45__cpo6cbeginE
	.align		8
        /*0018*/ 	.dword	_ZN39_INTERNAL_83c5da8c_4_k_cu_85bfc5e3_45724cuda3std3__45__cpo4cendE
	.align		8
        /*0020*/ 	.dword	_ZN39_INTERNAL_83c5da8c_4_k_cu_85bfc5e3_45724cuda3std3__441_GLOBAL__N__83c5da8c_4_k_cu_85bfc5e3_45726ignoreE
	.align		8
        /*0028*/ 	.dword	_ZN39_INTERNAL_83c5da8c_4_k_cu_85bfc5e3_45724cuda3std3__419piecewise_constructE
	.align		8
        /*0030*/ 	.dword	_ZN39_INTERNAL_83c5da8c_4_k_cu_85bfc5e3_45724cuda3std3__48in_placeE
	.align		8
        /*0038*/ 	.dword	_ZN39_INTERNAL_83c5da8c_4_k_cu_85bfc5e3_45724cuda3std6ranges3__45__cpo4swapE
	.align		8
        /*0040*/ 	.dword	_ZN39_INTERNAL_83c5da8c_4_k_cu_85bfc5e3_45724cuda3std6ranges3__45__cpo9iter_moveE
	.align		8
        /*0048*/ 	.dword	_ZN39_INTERNAL_83c5da8c_4_k_cu_85bfc5e3_45724cute7productE
	.align		8
        /*0050*/ 	.dword	_ZN39_INTERNAL_83c5da8c_4_k_cu_85bfc5e3_45724cute1_E


//--------------------- .text._ZN7cutlass13device_kernelINS_4gemm6kernel13GemmUniversalIN4cute5tupleIJiiiiEEENS1_10collective13CollectiveMmaINS1_37MainloopSm90TmaGmmaWarpSpecializedFP8ILi4ENS5_IJNS4_1CILi1EEESB_SB_EEENS1_35KernelTmaWarpSpecializedCooperativeEEENS5_IJNSA_ILi128EEENSA_ILi256EEENSA_ILi32EEEEEENS_12float_e4m3_tENS5_IJlSB_lEEESJ_SK_NS4_8TiledMMAINS4_8MMA_AtomIJNS4_4SM904GMMA31MMA_64x256x32_F32E4M3E4M3_SS_TNILNSO_7ScaleInE1ELSQ_1EEEEEENS4_6LayoutINS5_IJNSA_ILi2EEESB_SB_EEENS5_IJSB_NSA_ILi0EEESW_EEEEENS5_IJNS4_10UnderscoreESZ_SZ_EEEEENS4_13SM90_TMA_LOADENS4_14ComposedLayoutINS4_7SwizzleILi1ELi4ELi3EEENS4_18smem_ptr_flag_bitsILi8EEENST_INS5_IJNSA_ILi8EEESH_EEENS5_IJSH_SB_EEEEEEEvNS4_8identityES12_S1C_vS1D_EENS_8epilogue10collective6detail29Sm90TmaWarpSpecializedAdapterINS1G_15DefaultEpilogueISJ_SK_SK_NS1F_6thread17LinearCombinationISJ_Li1EffLNS1K_9ScaleType4KindE0ELNS_15FloatRoundStyleE2ESJ_EENS1_15EpilogueDefaultEEEEEvvEEEEvNT_6ParamsE --------------------------
	.section	.text._ZN7cutlass13device_kernelINS_4gemm6kernel13GemmUniversalIN4cute5tupleIJiiiiEEENS1_10collective13CollectiveMmaINS1_37MainloopSm90TmaGmmaWarpSpecializedFP8ILi4ENS5_IJNS4_1CILi1EEESB_SB_EEENS1_35KernelTmaWarpSpecializedCooperativeEEENS5_IJNSA_ILi128EEENSA_ILi256EEENSA_ILi32EEEEEENS_12float_e4m3_tENS5_IJlSB_lEEESJ_SK_NS4_8TiledMMAINS4_8MMA_AtomIJNS4_4SM904GMMA31MMA_64x256x32_F32E4M3E4M3_SS_TNILNSO_7ScaleInE1ELSQ_1EEEEEENS4_6LayoutINS5_IJNSA_ILi2EEESB_SB_EEENS5_IJSB_NSA_ILi0EEESW_EEEEENS5_IJNS4_10UnderscoreESZ_SZ_EEEEENS4_13SM90_TMA_LOADENS4_14ComposedLayoutINS4_7SwizzleILi1ELi4ELi3EEENS4_18smem_ptr_flag_bitsILi8EEENST_INS5_IJNSA_ILi8EEESH_EEENS5_IJSH_SB_EEEEEEEvNS4_8identityES12_S1C_vS1D_EENS_8epilogue10collective6detail29Sm90TmaWarpSpecializedAdapterINS1G_15DefaultEpilogueISJ_SK_SK_NS1F_6thread17LinearCombinationISJ_Li1EffLNS1K_9ScaleType4KindE0ELNS_15FloatRoundStyleE2ESJ_EENS1_15EpilogueDefaultEEEEEvvEEEEvNT_6ParamsE,"ax",@progbits
	.align	128
.text._ZN7cutlass13device_kernelINS_4gemm6kernel13GemmUniversalIN4cute5tupleIJiiiiEEENS1_10collective13CollectiveMmaINS1_37MainloopSm90TmaGmmaWarpSpecializedFP8ILi4ENS5_IJNS4_1CILi1EEESB_SB_EEENS1_35KernelTmaWarpSpecializedCooperativeEEENS5_IJNSA_ILi128EEENSA_ILi256EEENSA_ILi32EEEEEENS_12float_e4m3_tENS5_IJlSB_lEEESJ_SK_NS4_8TiledMMAINS4_8MMA_AtomIJNS4_4SM904GMMA31MMA_64x256x32_F32E4M3E4M3_SS_TNILNSO_7ScaleInE1ELSQ_1EEEEEENS4_6LayoutINS5_IJNSA_ILi2EEESB_SB_EEENS5_IJSB_NSA_ILi0EEESW_EEEEENS5_IJNS4_10UnderscoreESZ_SZ_EEEEENS4_13SM90_TMA_LOADENS4_14ComposedLayoutINS4_7SwizzleILi1ELi4ELi3EEENS4_18smem_ptr_flag_bitsILi8EEENST_INS5_IJNSA_ILi8EEESH_EEENS5_IJSH_SB_EEEEEEEvNS4_8identityES12_S1C_vS1D_EENS_8epilogue10collective6detail29Sm90TmaWarpSpecializedAdapterINS1G_15DefaultEpilogueISJ_SK_SK_NS1F_6thread17LinearCombinationISJ_Li1EffLNS1K_9ScaleType4KindE0ELNS_15FloatRoundStyleE2ESJ_EENS1_15EpilogueDefaultEEEEEvvEEEEvNT_6ParamsE:
        .type           _ZN7cutlass13device_kernelINS_4gemm6kernel13GemmUniversalIN4cute5tupleIJiiiiEEENS1_10collective13CollectiveMmaINS1_37MainloopSm90TmaGmmaWarpSpecializedFP8ILi4ENS5_IJNS4_1CILi1EEESB_SB_EEENS1_35KernelTmaWarpSpecializedCooperativeEEENS5_IJNSA_ILi128EEENSA_ILi256EEENSA_ILi32EEEEEENS_12float_e4m3_tENS5_IJlSB_lEEESJ_SK_NS4_8TiledMMAINS4_8MMA_AtomIJNS4_4SM904GMMA31MMA_64x256x32_F32E4M3E4M3_SS_TNILNSO_7ScaleInE1ELSQ_1EEEEEENS4_6LayoutINS5_IJNSA_ILi2EEESB_SB_EEENS5_IJSB_NSA_ILi0EEESW_EEEEENS5_IJNS4_10UnderscoreESZ_SZ_EEEEENS4_13SM90_TMA_LOADENS4_14ComposedLayoutINS4_7SwizzleILi1ELi4ELi3EEENS4_18smem_ptr_flag_bitsILi8EEENST_INS5_IJNSA_ILi8EEESH_EEENS5_IJSH_SB_EEEEEEEvNS4_8identityES12_S1C_vS1D_EENS_8epilogue10collective6detail29Sm90TmaWarpSpecializedAdapterINS1G_15DefaultEpilogueISJ_SK_SK_NS1F_6thread17LinearCombinationISJ_Li1EffLNS1K_9ScaleType4KindE0ELNS_15FloatRoundStyleE2ESJ_EENS1_15EpilogueDefaultEEEEEvvEEEEvNT_6ParamsE,@function
        .size           _ZN7cutlass13device_kernelINS_4gemm6kernel13GemmUniversalIN4cute5tupleIJiiiiEEENS1_10collective13CollectiveMmaINS1_37MainloopSm90TmaGmmaWarpSpecializedFP8ILi4ENS5_IJNS4_1CILi1EEESB_SB_EEENS1_35KernelTmaWarpSpecializedCooperativeEEENS5_IJNSA_ILi128EEENSA_ILi256EEENSA_ILi32EEEEEENS_12float_e4m3_tENS5_IJlSB_lEEESJ_SK_NS4_8TiledMMAINS4_8MMA_AtomIJNS4_4SM904GMMA31MMA_64x256x32_F32E4M3E4M3_SS_TNILNSO_7ScaleInE1ELSQ_1EEEEEENS4_6LayoutINS5_IJNSA_ILi2EEESB_SB_EEENS5_IJSB_NSA_ILi0EEESW_EEEEENS5_IJNS4_10UnderscoreESZ_SZ_EEEEENS4_13SM90_TMA_LOADENS4_14ComposedLayoutINS4_7SwizzleILi1ELi4ELi3EEENS4_18smem_ptr_flag_bitsILi8EEENST_INS5_IJNSA_ILi8EEESH_EEENS5_IJSH_SB_EEEEEEEvNS4_8identityES12_S1C_vS1D_EENS_8epilogue10collective6detail29Sm90TmaWarpSpecializedAdapterINS1G_15DefaultEpilogueISJ_SK_SK_NS1F_6thread17LinearCombinationISJ_Li1EffLNS1K_9ScaleType4KindE0ELNS_15FloatRoundStyleE2ESJ_EENS1_15EpilogueDefaultEEEEEvvEEEEvNT_6ParamsE,(.L_x_329 - _ZN7cutlass13device_kernelINS_4gemm6kernel13GemmUniversalIN4cute5tupleIJiiiiEEENS1_10collective13CollectiveMmaINS1_37MainloopSm90TmaGmmaWarpSpecializedFP8ILi4ENS5_IJNS4_1CILi1EEESB_SB_EEENS1_35KernelTmaWarpSpecializedCooperativeEEENS5_IJNSA_ILi128EEENSA_ILi256EEENSA_ILi32EEEEEENS_12float_e4m3_tENS5_IJlSB_lEEESJ_SK_NS4_8TiledMMAINS4_8MMA_AtomIJNS4_4SM904GMMA31MMA_64x256x32_F32E4M3E4M3_SS_TNILNSO_7ScaleInE1ELSQ_1EEEEEENS4_6LayoutINS5_IJNSA_ILi2EEESB_SB_EEENS5_IJSB_NSA_ILi0EEESW_EEEEENS5_IJNS4_10UnderscoreESZ_SZ_EEEEENS4_13SM90_TMA_LOADENS4_14ComposedLayoutINS4_7SwizzleILi1ELi4ELi3EEENS4_18smem_ptr_flag_bitsILi8EEENST_INS5_IJNSA_ILi8EEESH_EEENS5_IJSH_SB_EEEEEEEvNS4_8identityES12_S1C_vS1D_EENS_8epilogue10collective6detail29Sm90TmaWarpSpecializedAdapterINS1G_15DefaultEpilogueISJ_SK_SK_NS1F_6thread17LinearCombinationISJ_Li1EffLNS1K_9ScaleType4KindE0ELNS_15FloatRoundStyleE2ESJ_EENS1_15EpilogueDefaultEEEEEvvEEEEvNT_6ParamsE)
        .other          _ZN7cutlass13device_kernelINS_4gemm6kernel13GemmUniversalIN4cute5tupleIJiiiiEEENS1_10collective13CollectiveMmaINS1_37MainloopSm90TmaGmmaWarpSpecializedFP8ILi4ENS5_IJNS4_1CILi1EEESB_SB_EEENS1_35KernelTmaWarpSpecializedCooperativeEEENS5_IJNSA_ILi128EEENSA_ILi256EEENSA_ILi32EEEEEENS_12float_e4m3_tENS5_IJlSB_lEEESJ_SK_NS4_8TiledMMAINS4_8MMA_AtomIJNS4_4SM904GMMA31MMA_64x256x32_F32E4M3E4M3_SS_TNILNSO_7ScaleInE1ELSQ_1EEEEEENS4_6LayoutINS5_IJNSA_ILi2EEESB_SB_EEENS5_IJSB_NSA_ILi0EEESW_EEEEENS5_IJNS4_10UnderscoreESZ_SZ_EEEEENS4_13SM90_TMA_LOADENS4_14ComposedLayoutINS4_7SwizzleILi1ELi4ELi3EEENS4_18smem_ptr_flag_bitsILi8EEENST_INS5_IJNSA_ILi8EEESH_EEENS5_IJSH_SB_EEEEEEEvNS4_8identityES12_S1C_vS1D_EENS_8epilogue10collective6detail29Sm90TmaWarpSpecializedAdapterINS1G_15DefaultEpilogueISJ_SK_SK_NS1F_6thread17LinearCombinationISJ_Li1EffLNS1K_9ScaleType4KindE0ELNS_15FloatRoundStyleE2ESJ_EENS1_15EpilogueDefaultEEEEEvvEEEEvNT_6ParamsE,@"STO_CUDA_ENTRY STV_DEFAULT"
_ZN7cutlass13device_kernelINS_4gemm6kernel13GemmUniversalIN4cute5tupleIJiiiiEEENS1_10collective13CollectiveMmaINS1_37MainloopSm90TmaGmmaWarpSpecializedFP8ILi4ENS5_IJNS4_1CILi1EEESB_SB_EEENS1_35KernelTmaWarpSpecializedCooperativeEEENS5_IJNSA_ILi128EEENSA_ILi256EEENSA_ILi32EEEEEENS_12float_e4m3_tENS5_IJlSB_lEEESJ_SK_NS4_8TiledMMAINS4_8MMA_AtomIJNS4_4SM904GMMA31MMA_64x256x32_F32E4M3E4M3_SS_TNILNSO_7ScaleInE1ELSQ_1EEEEEENS4_6LayoutINS5_IJNSA_ILi2EEESB_SB_EEENS5_IJSB_NSA_ILi0EEESW_EEEEENS5_IJNS4_10UnderscoreESZ_SZ_EEEEENS4_13SM90_TMA_LOADENS4_14ComposedLayoutINS4_7SwizzleILi1ELi4ELi3EEENS4_18smem_ptr_flag_bitsILi8EEENST_INS5_IJNSA_ILi8EEESH_EEENS5_IJSH_SB_EEEEEEEvNS4_8identityES12_S1C_vS1D_EENS_8epilogue10collective6detail29Sm90TmaWarpSpecializedAdapterINS1G_15DefaultEpilogueISJ_SK_SK_NS1F_6thread17LinearCombinationISJ_Li1EffLNS1K_9ScaleType4KindE0ELNS_15FloatRoundStyleE2ESJ_EENS1_15EpilogueDefaultEEEEEvvEEEEvNT_6ParamsE:
[----:B------:R-:W0:Y:S02]  /*0000*/  LDC R1, c[0x0][0x28] ;  /* 0x00000a00ff017b82 */ /* 0x000e240000000800 */
[----:B0-----:R-:W-:Y:S01]  /*0010*/  VIADD R1, R1, 0xffffff00 ;  /* 0xffffff0001017836 */ /* 0x001fe20000000000 */
[----:B------:R-:W0:Y:S01]  /*0020*/  S2R R2, SR_TID.X ;  /* 0x0000000000027919 */ /* 0x000e220000002100 */
[----:B------:R-:W-:Y:S01]  /*0030*/  ELECT P0, URZ, PT ;  /* 0x00000000003f782f */ /* 0x000fe20003800000 */
[----:B------:R-:W-:Y:S01]  /*0040*/  BSSY B0, `(.L_x_0) ;  /* 0x0000015000007945 */ /* 0x000fe20003800000 */
[--C-:B0-----:R-:W-:Y:S02]  /*0050*/  SHF.R.U32.HI R0, RZ, 0x5, R2.reuse ;  /* 0x00000005ff007819 */ /* 0x101fe40000011602 */
[----:B------:R-:W-:-:S03]  /*0060*/  SHF.R.U32.HI R2, RZ, 0x7, R2 ;  /* 0x00000007ff027819 */ /* 0x000fc60000011602 */
[----:B------:R-:W0:Y:S04]  /*0070*/  SHFL.IDX PT, R3, R0, RZ, 0x1f ;  /* 0x00001fff00037589 */ /* 0x000e2800000e0000 */
[----:B------:R-:W1:Y:S01]  /*0080*/  SHFL.IDX PT, R2, R2, RZ, 0x1f ;  /* 0x00001fff02027589 */ /* 0x000e6200000e0000 */
[----:B0-----:R-:W-:Y:S02]  /*0090*/  R2UR UR4, R3 ;  /* 0x00000000030472ca */ /* 0x001fe400000e0000 */
[----:B-1----:R-:W-:-:S11]  /*00a0*/  R2UR UR6, R2 ;  /* 0x00000000020672ca */ /* 0x002fd600000e0000 */
[----:B------:R-:W-:Y:S02]  /*00b0*/  USHF.R.S32.HI UR5, URZ, 0x1f, UR4 ;  /* 0x0000001f3f057899 */ /* 0x000fe40008011404 */
[----:B------:R-:W-:Y:S02]  /*00c0*/  ISETP.NE.OR P0, PT, RZ, UR4, !P0 ;  /* 0x00000004ff007c0c */ /* 0x000fe4000c705670 */
[----:B------:R-:W-:-:S04]  /*00d0*/  ULEA.HI UR5, UR5, UR4, URZ, 0x2 ;  /* 0x0000000405057291 */ /* 0x000fc8000f8f103f */
[----:B------:R-:W-:-:S04]  /*00e0*/  ULOP3.LUT UR5, UR5, 0xfffffffc, URZ, 0xc0, !UPT ;  /* 0xfffffffc05057892 */ /* 0x000fc8000f8ec03f */
[----:B------:R-:W-:-:S03]  /*00f0*/  UIADD3 UR8, UR4, -UR5, URZ ;  /* 0x8000000504087290 */ /* 0x000fc6000fffe03f */
[----:B------:R-:W-:Y:S09]  /*0100*/  @P0 BRA `(.L_x_1) ;  /* 0x0000000000200947 */ /* 0x000ff20003800000 */
[----:B------:R-:W-:Y:S02]  /*0110*/  ULDC.64 UR4, c[0x0][0x198] ;  /* 0x0000660000047ab9 */ /* 0x000fe40000000a00 */
[----:B------:R-:W-:Y:S02]  /*0120*/  UIADD3 UR10, UP0, UR4, 0xf0, URZ ;  /* 0x000000f0040a7890 */ /* 0x000fe4000ff1e03f */
[----:B------:R-:W-:Y:S02]  /*0130*/  UIADD3 UR4, UP1, UR4, 0x1f0, URZ ;  /* 0x000001f004047890 */ /* 0x000fe4000ff3e03f */
[----:B------:R-:W-:Y:S02]  /*0140*/  UIADD3.X UR11, URZ, UR5, URZ, UP0, !UPT ;  /* 0x000000053f0b7290 */ /* 0x000fe400087fe43f */
[----:B------:R-:W-:-:S07]  /*0150*/  UIADD3.X UR5, URZ, UR5, URZ, UP1, !UPT ;  /* 0x000000053f057290 */ /* 0x000fce0008ffe43f */
[----:B------:R0:W-:Y:S02]  /*0160*/  UTMACCTL.PF [UR10] ;  /* 0x000000000a0079b9 */ /* 0x0001e40008040000 */
[----:B------:R0:W-:Y:S02]  /*0170*/  UTMACCTL.PF [UR4] ;  /* 0x00000000040079b9 */ /* 0x0001e40008040000 */
[----:B0-----:R-:W-:Y:S01]  /*0180*/  NOP ;  /* 0x0000000000007918 */ /* 0x001fe20000000000 */
.L_x_1:
[----:B------:R-:W-:Y:S05]  /*0190*/  BSYNC B0 ;  /* 0x0000000000007941 */ /* 0x000fea0003800000 */
.L_x_0:
[----:B------:R-:W0:Y:S01]  /*01a0*/  SHFL.IDX PT, R2, R0, RZ, 0x1f ;  /* 0x00001fff00027589 */ /* 0x000e2200000e0000 */
[----:B------:R-:W-:Y:S01]  /*01b0*/  UISETP.NE.AND UP0, UPT, UR8, 0x3, UPT ;  /* 0x000000030800788c */ /* 0x000fe2000bf05270 */
[----:B------:R-:W-:Y:S01]  /*01c0*/  ISETP.NE.AND P1, PT, RZ, UR6, PT ;  /* 0x00000006ff007c0c */ /* 0x000fe2000bf25270 */
[----:B------:R-:W-:Y:S02]  /*01d0*/  UIADD3 UR10, UR6, -0x1, URZ ;  /* 0xffffffff060a7890 */ /* 0x000fe4000fffe03f */
[----:B------:R-:W-:Y:S02]  /*01e0*/  UISETP.EQ.OR UP0, UPT, UR8, URZ, !UP0 ;  /* 0x0000003f0800728c */ /* 0x000fe4000c702670 */
[----:B------:R-:W-:Y:S02]  /*01f0*/  UISETP.GE.U32.AND UP1, UPT, UR10, 0x2, UPT ;  /* 0x000000020a00788c */ /* 0x000fe4000bf26070 */
[----:B------:R-:W-:-:S04]  /*0200*/  UISETP.EQ.AND UP0, UPT, UR6, URZ, UP0 ;  /* 0x0000003f0600728c */ /* 0x000fc80008702270 */
[----:B------:R-:W-:-:S04]  /*0210*/  USEL UR13, URZ, 0x1, !UP0 ;  /* 0x000000013f0d7887 */ /* 0x000fc8000c000000 */
[----:B------:R-:W-:Y:S01]  /*0220*/  USEL UR13, UR13, 0x2, UP1 ;  /* 0x000000020d0d7887 */ /* 0x000fe20008800000 */
[----:B0-----:R-:W-:-:S13]  /*0230*/  ISETP.NE.AND P0, PT, R2, RZ, PT ;  /* 0x000000ff0200720c */ /* 0x001fda0003f05270 */
[----:B------:R-:W-:Y:S05]  /*0240*/  @P0 BRA `(.L_x_2) ;  /* 0x0000000000580947 */ /* 0x000fea0003800000 */
[----:B------:R-:W0:Y:S01]  /*0250*/  S2UR UR9, SR_CgaCtaId ;  /* 0x00000000000979c3 */ /* 0x000e220000008800 */
[----:B------:R-:W-:Y:S01]  /*0260*/  UMOV UR4, 0x400 ;  /* 0x0000040000047882 */ /* 0x000fe20000000000 */
[----:B------:R-:W-:Y:S01]  /*0270*/  UMOV UR5, 0x1 ;  /* 0x0000000100057882 */ /* 0x000fe20000000000 */
[----:B------:R-:W-:Y:S01]  /*0280*/  UMOV UR6, 0x100 ;  /* 0x0000010000067882 */ /* 0x000fe20000000000 */
[----:B------:R-:W-:Y:S01]  /*0290*/  ELECT P0, URZ, PT ;  /* 0x00000000003f782f */ /* 0x000fe20003800000 */
[----:B------:R-:W-:-:S04]  /*02a0*/  UIADD3 UR6, -UR6, 0x100000, URZ ;  /* 0x0010000006067890 */ /* 0x000fc8000fffe13f */
[----:B------:R-:W-:Y:S02]  /*02b0*/  USHF.L.U32 UR7, UR6, 0xb, URZ ;  /* 0x0000000b06077899 */ /* 0x000fe4000800063f */
[----:B------:R-:W-:Y:S02]  /*02c0*/  USHF.L.U32 UR6, UR6, 0x1, URZ ;  /* 0x0000000106067899 */ /* 0x000fe4000800063f */
[----:B0-----:R-:W-:Y:S02]  /*02d0*/  ULEA UR9, UR9, UR4, 0x18 ;  /* 0x0000000409097291 */ /* 0x001fe4000f8ec03f */
[----:B------:R-:W-:-:S04]  /*02e0*/  UIADD3 UR4, -UR5, 0x100000, URZ ;  /* 0x0010000005047890 */ /* 0x000fc8000fffe13f */
[----:B------:R-:W-:Y:S02]  /*02f0*/  USHF.L.U32 UR5, UR4, 0xb, URZ ;  /* 0x0000000b04057899 */ /* 0x000fe4000800063f */
[----:B------:R-:W-:Y:S01]  /*0300*/  USHF.L.U32 UR4, UR4, 0x1, URZ ;  /* 0x0000000104047899 */ /* 0x000fe2000800063f */
[----:B------:R-:W0:Y:S11]  /*0310*/  FENCE.VIEW.ASYNC.S ;  /* 0x00000000000073c6 */ /* 0x000e360000000000 */
[----:B0-----:R0:W1:Y:S01]  /*0320*/  SYNCS.EXCH.64 URZ, [UR9], UR4 ;  /* 0x00000004093f75b2 */ /* 0x0010620008000100 */
[----:B------:R0:W2:Y:S01]  /*0330*/  SYNCS.EXCH.64 URZ, [UR9+0x20], UR6 ;  /* 0x00002006093f75b2 */ /* 0x0000a20008000100 */
[----:B------:R0:W3:Y:S01]  /*0340*/  SYNCS.EXCH.64 URZ, [UR9+0x8], UR4 ;  /* 0x00000804093f75b2 */ /* 0x0000e20008000100 */
[----:B------:R0:W4:Y:S01]  /*0350*/  SYNCS.EXCH.64 URZ, [UR9+0x28], UR6 ;  /* 0x00002806093f75b2 */ /* 0x0001220008000100 */
[----:B------:R0:W0:Y:S01]  /*0360*/  SYNCS.EXCH.64 URZ, [UR9+0x10], UR4 ;  /* 0x00001004093f75b2 */ /* 0x0000220008000100 */
[----:B------:R0:W0:Y:S01]  /*0370*/  SYNCS.EXCH.64 URZ, [UR9+0x30], UR6 ;  /* 0x00003006093f75b2 */ /* 0x0000220008000100 */
[----:B------:R0:W0:Y:S01]  /*0380*/  SYNCS.EXCH.64 URZ, [UR9+0x18], UR4 ;  /* 0x00001804093f75b2 */ /* 0x0000220008000100 */
[----:B------:R0:W0:Y:S01]  /*0390*/  SYNCS.EXCH.64 URZ, [UR9+0x38], UR6 ;  /* 0x00003806093f75b2 */ /* 0x0000220008000100 */
[----:B------:R-:W-:Y:S01]  /*03a0*/  NOP ;  /* 0x0000000000007918 */ /* 0x000fe20000000000 */
.L_x_2:
[----:B------:R-:W5:Y:S01]  /*03b0*/  SHFL.IDX PT, R0, R0, RZ, 0x1f ;  /* 0x00001fff00007589 */ /* 0x000f6200000e0000 */
[----:B------:R-:W1:Y:S01]  /*03c0*/  LDC R2, c[0x0][0x65c] ;  /* 0x00019700ff027b82 */ /* 0x000e620000000800 */
[----:B------:R-:W-:Y:S01]  /*03d0*/  ELECT P0, URZ, PT ;  /* 0x00000000003f782f */ /* 0x000fe20003800000 */
[----:B------:R-:W-:Y:S01]  /*03e0*/  IMAD.MOV.U32 R3, RZ, RZ, RZ ;  /* 0x000000ffff037224 */ /* 0x000fe200078e00ff */
[----:B0-----:R-:W-:Y:S01]  /*03f0*/  UMOV UR4, 0x20 ;  /* 0x0000002000047882 */ /* 0x001fe20000000000 */
[----:B------:R-:W-:Y:S01]  /*0400*/  NOP ;  /* 0x0000000000007918 */ /* 0x000fe20000000000 */
[----:B------:R-:W-:Y:S01]  /*0410*/  NOP ;  /* 0x0000000000007918 */ /* 0x000fe20000000000 */
[----:B-----5:R-:W-:Y:S02]  /*0420*/  ISETP.NE.OR P0, PT, R0, RZ, !P0 ;  /* 0x000000ff0000720c */ /* 0x020fe40004705670 */
[----:B-1----:R-:W-:Y:S01]  /*0430*/  ISETP.NE.AND P3, PT, R2, 0x1, PT ;  /* 0x000000010200780c */ /* 0x002fe20003f65270 */
[----:B------:R-:W0:Y:S01]  /*0440*/  S2R R0, SR_CTAID.Y ;  /* 0x0000000000007919 */ /* 0x000e220000002600 */
[----:B------:R-:W1:Y:S09]  /*0450*/  S2R R2, SR_CTAID.X ;  /* 0x0000000000027919 */ /* 0x000e720000002500 */
[----:B------:R-:W-:Y:S01]  /*0460*/  VOTEU.ALL UP0, P0 ;  /* 0x00000000003f7886 */ /* 0x000fe20000000000 */
[----:B------:R-:W-:Y:S01]  /*0470*/  VOTEU.ALL UP1, P0 ;  /* 0x00000000003f7886 */ /* 0x000fe20000020000 */
[----:B------:R-:W1:Y:S01]  /*0480*/  @P3 LDC R7, c[0x0][0x10] ;  /* 0x00000400ff073b82 */ /* 0x000e620000000800 */
[----:B------:R-:W-:-:S02]  /*0490*/  @P3 IMAD.MOV.U32 R5, RZ, RZ, RZ ;  /* 0x000000ffff053224 */ /* 0x000fc400078e00ff */
[----:B------:R-:W-:Y:S01]  /*04a0*/  @P3 IMAD.MOV.U32 R11, RZ, RZ, RZ ;  /* 0x000000ffff0b3224 */ /* 0x000fe200078e00ff */
[----:B------:R-:W-:Y:S01]  /*04b0*/  @!UP0 UMOV UR6, 0x400 ;  /* 0x0000040000068882 */ /* 0x000fe20000000000 */
[----:B------:R-:W-:-:S04]  /*04c0*/  @!UP0 UIADD3 UR4, -UR4, 0x100000, URZ ;  /* 0x0010000004048890 */ /* 0x000fc8000fffe13f */
[----:B------:R-:W-:Y:S02]  /*04d0*/  @!UP0 USHF.L.U32 UR5, UR4, 0xb, URZ ;  /* 0x0000000b04058899 */ /* 0x000fe4000800063f */
[----:B------:R-:W-:Y:S01]  /*04e0*/  @!UP0 USHF.L.U32 UR4, UR4, 0x1, URZ ;  /* 0x0000000104048899 */ /* 0x000fe2000800063f */
[----:B------:R-:W5:Y:S08]  /*04f0*/  @!P3 LDC R9, c[0x0][0xc] ;  /* 0x00000300ff09bb82 */ /* 0x000f700000000800 */
[----:B------:R-:W2:Y:S01]  /*0500*/  @!UP0 S2UR UR7, SR_CgaCtaId ;  /* 0x00000000000789c3 */ /* 0x000ea20000008800 */
[----:B0-----:R-:W-:-:S04]  /*0510*/  @P3 IMAD.MOV.U32 R4, RZ, RZ, R0 ;  /* 0x000000ffff043224 */ /* 0x001fc800078e0000 */
[----:B-1----:R-:W-:-:S04]  /*0520*/  @P3 IMAD.WIDE.U32 R6, R2, R7, R4 ;  /* 0x0000000702063225 */ /* 0x002fc800078e0004 */
[----:B------:R-:W-:Y:S02]  /*0530*/  @P3 IMAD.MOV.U32 R16, RZ, RZ, R6 ;  /* 0x000000ffff103224 */ /* 0x000fe400078e0006 */
[----:B------:R-:W-:Y:S02]  /*0540*/  @P3 IMAD.IADD R17, R7, 0x1, R11 ;  /* 0x0000000107113824 */ /* 0x000fe400078e020b */
[----:B-----5:R-:W-:-:S04]  /*0550*/  @!P3 IMAD.WIDE.U32 R4, R9, R0, R2 ;  /* 0x000000000904b225 */ /* 0x020fc800078e0002 */
[----:B------:R-:W-:Y:S02]  /*0560*/  @!P3 IMAD.MOV.U32 R16, RZ, RZ, R4 ;  /* 0x000000ffff10b224 */ /* 0x000fe400078e0004 */
[----:B------:R-:W-:Y:S01]  /*0570*/  @!P3 IMAD.MOV.U32 R17, RZ, RZ, R5 ;  /* 0x000000ffff11b224 */ /* 0x000fe200078e0005 */
[----:B--2---:R-:W-:Y:S02]  /*0580*/  @!UP0 ULEA UR6, UR7, UR6, 0x18 ;  /* 0x0000000607068291 */ /* 0x004fe4000f8ec03f */
[----:B------:R0:W-:Y:S01]  /*0590*/  STL [R1+0x7c], R16 ;  /* 0x00007c1001007387 */ /* 0x0001e20000100800 */
[----:B------:R-:W-:-:S03]  /*05a0*/  VOTEU.ALL UP0, P0 ;  /* 0x00000000003f7886 */ /* 0x000fc60000000000 */
[----:B------:R0:W-:Y:S04]  /*05b0*/  STL [R1+0x78], R17 ;  /* 0x0000781101007387 */ /* 0x0001e80000100800 */
[----:B------:R-:W1:Y:S02]  /*05c0*/  FENCE.VIEW.ASYNC.S ;  /* 0x00000000000073c6 */ /* 0x000e640000000000 */
[----:B-1----:R0:W3:Y:S01]  /*05d0*/  @!UP0 SYNCS.EXCH.64 URZ, [UR6+0x50], UR4 ;  /* 0x00005004063f85b2 */ /* 0x0020e20008000100 */
[----:B------:R0:W3:Y:S01]  /*05e0*/  @!UP1 SYNCS.EXCH.64 URZ, [UR6+0x58], UR4 ;  /* 0x00005804063f95b2 */ /* 0x0000e20008000100 */
[----:B------:R-:W-:Y:S01]  /*05f0*/  NOP ;  /* 0x0000000000007918 */ /* 0x000fe20000000000 */
[----:B---34-:R-:W-:Y:S06]  /*0600*/  BAR.SYNC.DEFER_BLOCKING 0x0 ;  /* 0x0000000000007b1d */ /* 0x018fec0000010000 */
[----:B0-----:R-:W-:Y:S05]  /*0610*/  @!P1 BRA `(.L_x_3) ;  /* 0x000000e000709947 */ /* 0x001fea0003800000 */
[----:B------:R-:W-:-:S06]  /*0620*/  UISETP.GT.U32.AND UP0, UPT, UR10, 0x1, UPT ;  /* 0x000000010a00788c */ /* 0x000fcc000bf04070 */
[----:B------:R-:W-:-:S13]  /*0630*/  PLOP3.LUT P0, PT, PT, PT, UP0, 0x80, 0x0 ;  /* 0x000000000000781c */ /* 0x000fda0003f0f008 */
[----:B------:R-:W-:Y:S05]  /*0640*/  @P0 EXIT ;  /* 0x000000000000094d */ /* 0x000fea0003800000 */
[----:B------:R-:W-:Y:S01]  /*0650*/  IMAD.MOV.U32 R6, RZ, RZ, -0x1 ;  /* 0xffffffffff067424 */ /* 0x000fe200078e00ff */
[----:B------:R-:W-:Y:S01]  /*0660*/  ULDC.64 UR4, c[0x0][0x650] ;  /* 0x0001940000047ab9 */ /* 0x000fe20000000a00 */
[----:B------:R-:W-:Y:S01]  /*0670*/  IMAD.MOV.U32 R5, RZ, RZ, -0x1 ;  /* 0xffffffffff057424 */ /* 0x000fe200078e00ff */
[----:B------:R-:W-:Y:S01]  /*0680*/  ISETP.GE.U32.AND P0, PT, R16, UR4, PT ;  /* 0x0000000410007c0c */ /* 0x000fe2000bf06070 */
[----:B------:R-:W-:Y:S01]  /*0690*/  UMOV UR22, 0xffffffff ;  /* 0xffffffff00167882 */ /* 0x000fe20000000000 */
[----:B------:R0:W-:Y:S01]  /*06a0*/  STL [R1+0x84], R6 ;  /* 0x0000840601007387 */ /* 0x0001e20000100800 */
[----:B------:R-:W-:Y:S02]  /*06b0*/  PRMT R4, RZ, 0x7610, R4 ;  /* 0x00007610ff047816 */ /* 0x000fe40000000004 */
[----:B------:R-:W-:Y:S01]  /*06c0*/  ISETP.GE.U32.AND.EX P0, PT, R17, UR5, PT, P0 ;  /* 0x0000000511007c0c */ /* 0x000fe2000bf06100 */
[----:B------:R0:W-:-:S12]  /*06d0*/  STL [R1+0x80], R5 ;  /* 0x0000800501007387 */ /* 0x0001d80000100800 */
[----:B0-----:R-:W-:Y:S05]  /*06e0*/  @P0 BRA `(.L_x_4) ;  /* 0x0000000400680947 */ /* 0x001fea0003800000 */
[----:B------:R-:W0:Y:S01]  /*06f0*/  LDC.64 R12, c[0x0][0x628] ;  /* 0x00018a00ff0c7b82 */ /* 0x000e220000000a00 */
[----:B------:R-:W-:Y:S02]  /*0700*/  IMAD.MOV.U32 R4, RZ, RZ, R16 ;  /* 0x000000ffff047224 */ /* 0x000fe400078e0010 */
[----:B------:R-:W-:-:S05]  /*0710*/  IMAD.MOV.U32 R5, RZ, RZ, R17 ;  /* 0x000000ffff057224 */ /* 0x000fca00078e0011 */
[----:B------:R-:W1:Y:S08]  /*0720*/  LDC R10, c[0x0][0x630] ;  /* 0x00018c00ff0a7b82 */ /* 0x000e700000000800 */
[----:B------:R-:W2:Y:S01]  /*0730*/  LDC.64 R14, c[0x0][0x620] ;  /* 0x00018800ff0e7b82 */ /* 0x000ea20000000a00 */
[----:B0-----:R-:W-:-:S04]  /*0740*/  ISETP.NE.U32.AND P0, PT, R12, RZ, PT ;  /* 0x000000ff0c00720c */ /* 0x001fc80003f05070 */
[----:B------:R-:W-:-:S13]  /*0750*/  ISETP.NE.AND.EX P0, PT, R13, RZ, PT, P0 ;  /* 0x000000ff0d00720c */ /* 0x000fda0003f05300 */
[----:B-12---:R-:W-:Y:S05]  /*0760*/  @!P0 BRA `(.L_x_5) ;  /* 0x0000000000288947 */ /* 0x006fea0003800000 */
[----:B------:R-:W0:Y:S02]  /*0770*/  LDC R9, c[0x0][0x634] ;  /* 0x00018d00ff097b82 */ /* 0x000e240000000800 */
[----:B0-----:R-:W-:-:S05]  /*0780*/  IADD3 R9, P0, R16, R9, RZ ;  /* 0x0000000910097210 */ /* 0x001fca0007f1e0ff */
[----:B------:R-:W-:-:S04]  /*0790*/  IMAD.X R11, RZ, RZ, R17, P0 ;  /* 0x000000ffff0b7224 */ /* 0x000fc800000e0611 */
[----:B------:R-:W-:-:S04]  /*07a0*/  IMAD.WIDE.U32 R4, R11, R12, RZ ;  /* 0x0000000c0b047225 */ /* 0x000fc800078e00ff */
[----:B------:R-:W-:-:S04]  /*07b0*/  IMAD.WIDE.U32 R6, P0, R9, R13, R4 ;  /* 0x0000000d09067225 */ /* 0x000fc80007800004 */
[----:B------:R-:W-:-:S04]  /*07c0*/  IMAD.WIDE.U32 R4, R9, R12, RZ ;  /* 0x0000000c09047225 */ /* 0x000fc800078e00ff */
[----:B------:R-:W-:Y:S01]  /*07d0*/  IMAD.X R9, RZ, RZ, RZ, P0 ;  /* 0x000000ffff097224 */ /* 0x000fe200000e06ff */
[----:B------:R-:W-:Y:S01]  /*07e0*/  IADD3 RZ, P0, R5, R6, RZ ;  /* 0x0000000605ff7210 */ /* 0x000fe20007f1e0ff */
[----:B------:R-:W-:-:S04]  /*07f0*/  IMAD.MOV.U32 R8, RZ, RZ, R7 ;  /* 0x000000ffff087224 */ /* 0x000fc800078e0007 */
[----:B------:R-:W-:-:S08]  /*0800*/  IMAD.WIDE.U32.X R4, R11, R13, R8, P0 ;  /* 0x0000000d0b047225 */ /* 0x000fd000000e0408 */
.L_x_5:
[-CC-:B------:R-:W-:Y:S01]  /*0810*/  SHF.R.U64 R24, R4, R10.reuse, R5.reuse ;  /* 0x0000000a04187219 */ /* 0x180fe20000001205 */
[----:B------:R-:W0:Y:S01]  /*0820*/  LDC R8, c[0x0][0x618] ;  /* 0x00018600ff087b82 */ /* 0x000e220000000800 */
[----:B------:R-:W-:Y:S01]  /*0830*/  SHF.R.U32.HI R4, RZ, R10, R5 ;  /* 0x0000000aff047219 */ /* 0x000fe20000011605 */
[----:B------:R-:W-:Y:S01]  /*0840*/  ULDC UR4, c[0x0][0x150] ;  /* 0x0000540000047ab9 */ /* 0x000fe20000000800 */
[----:B------:R-:W-:Y:S01]  /*0850*/  IADD3 R9, P0, RZ, -R24, RZ ;  /* 0x80000018ff097210 */ /* 0x000fe20007f1e0ff */
[----:B------:R-:W-:Y:S01]  /*0860*/  IMAD.MOV.U32 R5, RZ, RZ, R17 ;  /* 0x000000ffff057224 */ /* 0x000fe200078e0011 */
[----:B------:R-:W-:-:S03]  /*0870*/  I2FP.F32.U32 R3, R2 ;  /* 0x0000000200037245 */ /* 0x000fc60000201000 */
[----:B------:R-:W1:Y:S01]  /*0880*/  LDC.64 R18, c[0x0][0x640] ;  /* 0x00019000ff127b82 */ /* 0x000e620000000a00 */
[----:B------:R-:W-:Y:S02]  /*0890*/  IMAD.X R11, RZ, RZ, ~R4, P0 ;  /* 0x000000ffff0b7224 */ /* 0x000fe400000e0e04 */
[----:B------:R-:W-:Y:S01]  /*08a0*/  FMUL R3, R3, UR4 ;  /* 0x0000000403037c20 */ /* 0x000fe20008400000 */
[----:B------:R-:W-:Y:S01]  /*08b0*/  IMAD.MOV.U32 R4, RZ, RZ, R16 ;  /* 0x000000ffff047224 */ /* 0x000fe200078e0010 */
[----:B------:R-:W-:Y:S01]  /*08c0*/  ULDC UR4, c[0x0][0x154] ;  /* 0x0000550000047ab9 */ /* 0x000fe20000000800 */
[-C--:B------:R-:W-:Y:S02]  /*08d0*/  IMAD R6, R11, R14.reuse, RZ ;  /* 0x0000000e0b067224 */ /* 0x080fe400078e02ff */
[C---:B------:R-:W-:Y:S01]  /*08e0*/  IMAD.WIDE.U32 R4, R9.reuse, R14, R4 ;  /* 0x0000000e09047225 */ /* 0x040fe200078e0004 */
[----:B------:R-:W2:Y:S01]  /*08f0*/  LDC R10, c[0x0][0x608] ;  /* 0x00018200ff0a7b82 */ /* 0x000ea20000000800 */
[----:B------:R-:W3:Y:S02]  /*0900*/  F2I.U32.TRUNC.NTZ R3, R3 ;  /* 0x0000000300037305 */ /* 0x000ee4000020f000 */
[----:B------:R-:W-:-:S04]  /*0910*/  IMAD R9, R9, R15, R6 ;  /* 0x0000000f09097224 */ /* 0x000fc800078e0206 */
[----:B------:R-:W-:Y:S01]  /*0920*/  IMAD.IADD R5, R5, 0x1, R9 ;  /* 0x0000000105057824 */ /* 0x000fe200078e0209 */
[----:B------:R-:W4:Y:S01]  /*0930*/  LDC R7, c[0x0][0x144] ;  /* 0x00005100ff077b82 */ /* 0x000f220000000800 */
[----:B------:R-:W-:-:S03]  /*0940*/  IMAD.MOV.U32 R9, RZ, RZ, 0x1 ;  /* 0x00000001ff097424 */ /* 0x000fc600078e00ff */
[----:B0-----:R-:W-:Y:S02]  /*0950*/  SHF.R.U64 R12, R4, R8, R5 ;  /* 0x00000008040c7219 */ /* 0x001fe40000001205 */
[----:B------:R-:W-:Y:S02]  /*0960*/  I2FP.F32.U32 R4, R0 ;  /* 0x0000000000047245 */ /* 0x000fe40000201000 */
[----:B------:R-:W0:Y:S01]  /*0970*/  LDC R14, c[0x0][0x658] ;  /* 0x00019600ff0e7b82 */ /* 0x000e220000000800 */
[----:B-1----:R-:W-:Y:S01]  /*0980*/  ISETP.NE.U32.AND P0, PT, R18, RZ, PT ;  /* 0x000000ff1200720c */ /* 0x002fe20003f05070 */
[----:B---3--:R-:W-:Y:S02]  /*0990*/  IMAD.MOV R6, RZ, RZ, -R3 ;  /* 0x000000ffff067224 */ /* 0x008fe400078e0a03 */
[----:B------:R-:W-:Y:S01]  /*09a0*/  FMUL R4, R4, UR4 ;  /* 0x0000000404047c20 */ /* 0x000fe20008400000 */
[----:B------:R-:W-:Y:S01]  /*09b0*/  SHF.R.U32.HI R3, RZ, R8, R5 ;  /* 0x00000008ff037219 */ /* 0x000fe20000011605 */
[----:B------:R-:W-:Y:S01]  /*09c0*/  IMAD.MOV.U32 R5, RZ, RZ, -0x1 ;  /* 0xffffffffff057424 */ /* 0x000fe200078e00ff */
[----:B------:R-:W-:Y:S01]  /*09d0*/  ISETP.NE.AND.EX P0, PT, R19, RZ, PT, P0 ;  /* 0x000000ff1300720c */ /* 0x000fe20003f05300 */
[----:B------:R1:W3:Y:S01]  /*09e0*/  F2I.U32.TRUNC.NTZ R11, R4 ;  /* 0x00000004000b7305 */ /* 0x0002e2000020f000 */
[----:B------:R-:W1:Y:S01]  /*09f0*/  LDC R13, c[0x0][0x148] ;  /* 0x00005200ff0d7b82 */ /* 0x000e620000000800 */
[----:B--2---:R-:W-:-:S02]  /*0a00*/  SHF.R.U64 R23, R12, R10, R3 ;  /* 0x0000000a0c177219 */ /* 0x004fc40000001203 */
[----:B------:R-:W-:-:S05]  /*0a10*/  SHF.R.U32.HI R3, RZ, R10, R3 ;  /* 0x0000000aff037219 */ /* 0x000fca0000011603 */
[----:B------:R-:W2:Y:S01]  /*0a20*/  LDC R17, c[0x0][0x600] ;  /* 0x00018000ff117b82 */ /* 0x000ea20000000800 */
[----:B----4-:R-:W-:-:S07]  /*0a30*/  IMAD R8, R7, R6, R2 ;  /* 0x0000000607087224 */ /* 0x010fce00078e0202 */
[----:B------:R-:W4:Y:S01]  /*0a40*/  LDC R16, c[0x0][0x648] ;  /* 0x00019200ff107b82 */ /* 0x000f220000000800 */
[-C--:B0-----:R-:W-:Y:S02]  /*0a50*/  SHF.L.U32 R2, R5, R14.reuse, RZ ;  /* 0x0000000e05027219 */ /* 0x081fe400000006ff */
[--C-:B------:R-:W-:Y:S02]  /*0a60*/  SHF.R.U64 R22, R23, R14, R3.reuse ;  /* 0x0000000e17167219 */ /* 0x100fe40000001203 */
[----:B------:R-:W-:Y:S02]  /*0a70*/  LOP3.LUT R10, RZ, R2, RZ, 0x33, !PT ;  /* 0x00000002ff0a7212 */ /* 0x000fe400078e33ff */
[-C--:B------:R-:W-:Y:S01]  /*0a80*/  SHF.R.U32.HI R3, RZ, R14.reuse, R3 ;  /* 0x0000000eff037219 */ /* 0x080fe20000011603 */
[----:B------:R-:W0:Y:S01]  /*0a90*/  LDC R21, c[0x0][0x638] ;  /* 0x00018e00ff157b82 */ /* 0x000e220000000800 */
[----:B------:R-:W-:Y:S01]  /*0aa0*/  SHF.L.U32 R9, R9, R14, RZ ;  /* 0x0000000e09097219 */ /* 0x000fe200000006ff */
[----:B------:R-:W-:-:S06]  /*0ab0*/  IMAD.MOV.U32 R2, RZ, RZ, R22 ;  /* 0x000000ffff027224 */ /* 0x000fcc00078e0016 */
[----:B------:R-:W0:Y:S01]  /*0ac0*/  LDC R20, c[0x0][0x610] ;  /* 0x00018400ff147b82 */ /* 0x000e220000000800 */
[----:B-1-3--:R-:W-:Y:S05]  /*0ad0*/  @!P0 BRA `(.L_x_6) ;  /* 0x0000000000288947 */ /* 0x00afea0003800000 */
[----:B------:R-:W1:Y:S02]  /*0ae0*/  LDC R7, c[0x0][0x64c] ;  /* 0x00019300ff077b82 */ /* 0x000e640000000800 */
[----:B-1----:R-:W-:-:S05]  /*0af0*/  IADD3 R7, P0, R22, R7, RZ ;  /* 0x0000000716077210 */ /* 0x002fca0007f1e0ff */
        /* <DEDUP_REMOVED lines=8> */
.L_x_6:
[----:B----4-:R-:W-:Y:S01]  /*0b80*/  SHF.R.U64 R2, R2, R16, R3 ;  /* 0x0000001002027219 */ /* 0x010fe20000001203 */
[----:B--2---:R-:W-:Y:S01]  /*0b90*/  VIADD R3, R17, 0xffffffff ;  /* 0xffffffff11037836 */ /* 0x004fe20000000000 */
[----:B------:R-:W-:Y:S01]  /*0ba0*/  LOP3.LUT R10, R23, R10, RZ, 0xc0, !PT ;  /* 0x0000000a170a7212 */ /* 0x000fe200078ec0ff */
[----:B------:R-:W-:Y:S01]  /*0bb0*/  IMAD.MOV R11, RZ, RZ, -R11 ;  /* 0x000000ffff0b7224 */ /* 0x000fe200078e0a0b */
[----:B------:R-:W-:Y:S01]  /*0bc0*/  R2UR UR22, R24 ;  /* 0x00000000181672ca */ /* 0x000fe200000e0000 */
[----:B------:R-:W-:Y:S01]  /*0bd0*/  IMAD.MOV R4, RZ, RZ, -R2 ;  /* 0x000000ffff047224 */ /* 0x000fe200078e0a02 */
[----:B------:R-:W-:Y:S01]  /*0be0*/  LOP3.LUT R3, R12, R3, RZ, 0xc0, !PT ;  /* 0x000000030c037212 */ /* 0x000fe200078ec0ff */
[----:B------:R-:W-:Y:S02]  /*0bf0*/  @P3 IMAD R8, R13, R11, R0 ;  /* 0x0000000b0d083224 */ /* 0x000fe400078e0200 */
[----:B------:R-:W-:Y:S02]  /*0c00*/  IMAD R9, R9, R2, R10 ;  /* 0x0000000209097224 */ /* 0x000fe400078e020a */
[----:B0-----:R-:W-:-:S02]  /*0c10*/  IMAD R0, R4, R21, R22 ;  /* 0x0000001504007224 */ /* 0x001fc400078e0216 */
[----:B------:R-:W-:Y:S02]  /*0c20*/  IMAD R8, R9, R20, R8 ;  /* 0x0000001409087224 */ /* 0x000fe400078e0208 */
[----:B------:R-:W-:Y:S02]  /*0c30*/  IMAD R3, R0, R17, R3 ;  /* 0x0000001100037224 */ /* 0x000fe400078e0203 */
[----:B------:R-:W-:-:S03]  /*0c40*/  IMAD.MOV.U32 R4, RZ, RZ, 0x1 ;  /* 0x00000001ff047424 */ /* 0x000fc600078e00ff */
[----:B------:R-:W-:Y:S02]  /*0c50*/  SEL R2, R3, R8, !P3 ;  /* 0x0000000803027207 */ /* 0x000fe40005800000 */
[----:B------:R-:W-:-:S03]  /*0c60*/  SEL R0, R8, R3, !P3 ;  /* 0x0000000308007207 */ /* 0x000fc60005800000 */
[----:B------:R0:W-:Y:S04]  /*0c70*/  STL [R1+0x80], R2 ;  /* 0x0000800201007387 */ /* 0x0001e80000100800 */
[----:B------:R0:W-:Y:S02]  /*0c80*/  STL [R1+0x84], R0 ;  /* 0x0000840001007387 */ /* 0x0001e40000100800 */
.L_x_4:
[----:B------:R-:W-:-:S08]  /*0c90*/  NOP ;  /* 0x0000000000007918 */ /* 0x000fd00000000000 */
[----:B------:R-:W1:Y:S02]  /*0ca0*/  USETMAXREG.TRY_ALLOC.CTAPOOL UP0, 0xe8 ;  /* 0x000000e8000079c8 */ /* 0x000e640008000600 */
[----:B-1----:R-:W-:-:S13]  /*0cb0*/  PLOP3.LUT P0, PT, PT, PT, UP0, 0x80, 0x0 ;  /* 0x000000000000781c */ /* 0x002fda0003f0f008 */
[----:B------:R-:W-:Y:S05]  /*0cc0*/  @!P0 BRA `(.L_x_4) ;  /* 0xfffffffc00f08947 */ /* 0x000fea000383ffff */
[----:B------:R-:W-:Y:S01]  /*0cd0*/  ULDC.64 UR4, c[0x0][0x598] ;  /* 0x0001660000047ab9 */ /* 0x000fe20000000a00 */
[----:B------:R-:W-:Y:S01]  /*0ce0*/  ULDC.64 UR18, c[0x0][0x208] ;  /* 0x0000820000127ab9 */ /* 0x000fe20000000a00 */
[----:B------:R-:W-:-:S04]  /*0cf0*/  ISETP.NE.U32.AND P0, PT, RZ, UR4, PT ;  /* 0x00000004ff007c0c */ /* 0x000fc8000bf05070 */
[----:B------:R-:W-:-:S13]  /*0d00*/  ISETP.NE.AND.EX P0, PT, RZ, UR5, PT, P0 ;  /* 0x00000005ff007c0c */ /* 0x000fda000bf05300 */
[----:B------:R-:W-:Y:S05]  /*0d10*/  @!P0 BRA `(.L_x_7) ;  /* 0x0000000000208947 */ /* 0x000fea0003800000 */
[----:B0-----:R-:W0:Y:S02]  /*0d20*/  LDC.64 R2, c[0x0][0x598] ;  /* 0x00016600ff027b82 */ /* 0x001e240000000a00 */
[----:B0-----:R-:W2:Y:S02]  /*0d30*/  LDG.E.64 R2, desc[UR18][R2.64] ;  /* 0x0000001202027981 */ /* 0x001ea4000c1e1b00 */
[----:B--2---:R-:W-:-:S04]  /*0d40*/  ISETP.NE.U32.AND P0, PT, R2, RZ, PT ;  /* 0x000000ff0200720c */ /* 0x004fc80003f05070 */
[----:B------:R-:W-:-:S13]  /*0d50*/  ISETP.NE.AND.EX P0, PT, R3, RZ, PT, P0 ;  /* 0x000000ff0300720c */ /* 0x000fda0003f05300 */
[----:B------:R-:W-:Y:S05]  /*0d60*/  @!P0 BRA `(.L_x_7) ;  /* 0x00000000000c8947 */ /* 0x000fea0003800000 */
[----:B------:R-:W2:Y:S02]  /*0d70*/  LD.E R2, desc[UR18][R2.64] ;  /* 0x0000001202027980 */ /* 0x000ea4000c101900 */
[----:B--2---:R-:W-:Y:S01]  /*0d80*/  R2UR UR20, R2 ;  /* 0x00000000021472ca */ /* 0x004fe200000e0000 */
[----:B------:R-:W-:-:S14]  /*0d90*/  BRA `(.L_x_8) ;  /* 0x0000000000247947 */ /* 0x000fdc0003800000 */
.L_x_7:
[----:B------:R-:W-:Y:S02]  /*0da0*/  ULDC.64 UR4, c[0x0][0x588] ;  /* 0x0001620000047ab9 */ /* 0x000fe40000000a00 */
[----:B------:R-:W-:-:S04]  /*0db0*/  ISETP.NE.U32.AND P0, PT, RZ, UR4, PT ;  /* 0x00000004ff007c0c */ /* 0x000fc8000bf05070 */
[----:B------:R-:W-:-:S13]  /*0dc0*/  ISETP.NE.AND.EX P0, PT, RZ, UR5, PT, P0 ;  /* 0x00000005ff007c0c */ /* 0x000fda000bf05300 */
[----:B------:R-:W-:Y:S05]  /*0dd0*/  @!P0 BRA `(.L_x_9) ;  /* 0x0000000000108947 */ /* 0x000fea0003800000 */
[----:B0-----:R-:W0:Y:S02]  /*0de0*/  LDC.64 R2, c[0x0][0x588] ;  /* 0x00016200ff027b82 */ /* 0x001e240000000a00 */
[----:B0-----:R-:W2:Y:S02]  /*0df0*/  LDG.E R2, desc[UR18][R2.64] ;  /* 0x0000001202027981 */ /* 0x001ea4000c1e1900 */
[----:B--2---:R-:W-:Y:S01]  /*0e00*/  R2UR UR20, R2 ;  /* 0x00000000021472ca */ /* 0x004fe200000e0000 */
[----:B------:R-:W-:-:S14]  /*0e10*/  BRA `(.L_x_8) ;  /* 0x0000000000047947 */ /* 0x000fdc0003800000 */
.L_x_9:
[----:B------:R-:W-:-:S05]  /*0e20*/  ULDC UR20, c[0x0][0x580] ;  /* 0x0001600000147ab9 */ /* 0x000fca0000000800 */
.L_x_8:
[----:B------:R-:W-:Y:S02]  /*0e30*/  ULDC.64 UR4, c[0x0][0x5a0] ;  /* 0x0001680000047ab9 */ /* 0x000fe40000000a00 */
        /* <DEDUP_REMOVED lines=11> */
.L_x_10:
        /* <DEDUP_REMOVED lines=8> */
.L_x_12:
[----:B------:R-:W-:-:S05]  /*0f70*/  ULDC UR21, c[0x0][0x584] ;  /* 0x0001610000157ab9 */ /* 0x000fca0000000800 */
.L_x_11:
[----:B------:R-:W-:-:S13]  /*0f80*/  LOP3.LUT P0, RZ, R4, 0xff, RZ, 0xc0, !PT ;  /* 0x000000ff04ff7812 */ /* 0x000fda000780c0ff */
[----:B------:R-:W-:Y:S05]  /*0f90*/  @!P0 EXIT ;  /* 0x000000000000894d */ /* 0x000fea0003800000 */
[----:B------:R-:W-:Y:S01]  /*0fa0*/  ULDC UR4, c[0x0][0x28c] ;  /* 0x0000a30000047ab9 */ /* 0x000fe20000000800 */
[----:B------:R-:W-:Y:S02]  /*0fb0*/  ULOP3.LUT UR23, UR13, 0x1, URZ, 0xfc, !UPT ;  /* 0x000000010d177892 */ /* 0x000fe4000f8efc3f */
[----:B------:R-:W-:-:S04]  /*0fc0*/  UIADD3 UR4, UR4, 0x1f, URZ ;  /* 0x0000001f04047890 */ /* 0x000fc8000fffe03f */
[----:B------:R-:W-:-:S04]  /*0fd0*/  USHF.R.S32.HI UR5, URZ, 0x1f, UR4 ;  /* 0x0000001f3f057899 */ /* 0x000fc80008011404 */
[----:B------:R-:W-:-:S03]  /*0fe0*/  ULEA.HI UR5, UR5, UR4, URZ, 0x5 ;  /* 0x0000000405057291 */ /* 0x000fc6000f8f283f */
[----:B------:R-:W-:Y:S01]  /*0ff0*/  UMOV UR4, URZ ;  /* 0x0000003f00047c82 */ /* 0x000fe20008000000 */
[----:B------:R-:W-:-:S03]  /*1000*/  USHF.R.S32.HI UR12, URZ, 0x5, UR5 ;  /* 0x000000053f0c7899 */ /* 0x000fc60008011405 */
[----:B------:R-:W-:-:S09]  /*1010*/  UMOV UR5, URZ ;  /* 0x0000003f00057c82 */ /* 0x000fd20008000000 */
.L_x_293:
[----:B0-----:R-:W0:Y:S01]  /*1020*/  S2R R0, SR_TID.X ;  /* 0x0000000000007919 */ /* 0x001e220000002100 */
[----:B-1----:R-:W1:Y:S01]  /*1030*/  S2UR UR11, SR_CgaCtaId ;  /* 0x00000000000b79c3 */ /* 0x002e620000008800 */
[----:B------:R-:W-:Y:S01]  /*1040*/  UMOV UR14, 0x400 ;  /* 0x00000400000e7882 */ /* 0x000fe20000000000 */
[----:B------:R-:W-:Y:S01]  /*1050*/  UMOV UR6, URZ ;  /* 0x0000003f00067c82 */ /* 0x000fe20008000000 */
[----:B------:R-:W-:Y:S01]  /*1060*/  STL [R1+0x74], RZ ;  /* 0x000074ff01007387 */ /* 0x000fe20000100800 */
[----:B------:R-:W-:Y:S01]  /*1070*/  UMOV UR7, URZ ;  /* 0x0000003f00077c82 */ /* 0x000fe20008000000 */
[----:B------:R-:W-:Y:S01]  /*1080*/  UMOV UR8, URZ ;  /* 0x0000003f00087c82 */ /* 0x000fe20008000000 */
[----:B------:R-:W-:Y:S01]  /*1090*/  UMOV UR16, UR5 ;  /* 0x0000000500107c82 */ /* 0x000fe20008000000 */
[----:B------:R-:W-:Y:S01]  /*10a0*/  STL [R1+0x70], RZ ;  /* 0x000070ff01007387 */ /* 0x000fe20000100800 */
[----:B--2---:R-:W2:Y:S01]  /*10b0*/  LDC R2, c[0x0][0x28c] ;  /* 0x0000a300ff027b82 */ /* 0x004ea20000000800 */
[----:B------:R-:W-:-:S02]  /*10c0*/  CS2R R4, SRZ ;  /* 0x0000000000047805 */ /* 0x000fc4000001ff00 */
[----:B------:R-:W-:Y:S01]  /*10d0*/  CS2R R6, SRZ ;  /* 0x0000000000067805 */ /* 0x000fe2000001ff00 */
[----:B------:R-:W-:Y:S01]  /*10e0*/  STL [R1+0x6c], RZ ;  /* 0x00006cff01007387 */ /* 0x000fe20000100800 */
[----:B------:R-:W-:Y:S02]  /*10f0*/  CS2R R8, SRZ ;  /* 0x0000000000087805 */ /* 0x000fe4000001ff00 */
[----:B------:R-:W-:Y:S02]  /*1100*/  CS2R R10, SRZ ;  /* 0x00000000000a7805 */ /* 0x000fe4000001ff00 */
[----:B------:R-:W-:Y:S01]  /*1110*/  CS2R R12, SRZ ;  /* 0x00000000000c7805 */ /* 0x000fe2000001ff00 */
[----:B------:R-:W-:Y:S01]  /*1120*/  STL [R1+0x68], RZ ;  /* 0x000068ff01007387 */ /* 0x000fe20000100800 */
[----:B------:R-:W-:Y:S02]  /*1130*/  CS2R R14, SRZ ;  /* 0x00000000000e7805 */ /* 0x000fe4000001ff00 */
[----:B------:R-:W-:-:S02]  /*1140*/  CS2R R16, SRZ ;  /* 0x0000000000107805 */ /* 0x000fc4000001ff00 */
[----:B------:R-:W-:Y:S01]  /*1150*/  CS2R R18, SRZ ;  /* 0x0000000000127805 */ /* 0x000fe2000001ff00 */
[----:B------:R-:W-:Y:S01]  /*1160*/  STL [R1+0x64], RZ ;  /* 0x000064ff01007387 */ /* 0x000fe20000100800 */
[----:B------:R-:W-:Y:S02]  /*1170*/  CS2R R20, SRZ ;  /* 0x0000000000147805 */ /* 0x000fe4000001ff00 */
[----:B------:R-:W-:Y:S02]  /*1180*/  CS2R R22, SRZ ;  /* 0x0000000000167805 */ /* 0x000fe4000001ff00 */
[----:B------:R-:W-:Y:S01]  /*1190*/  CS2R R152, SRZ ;  /* 0x0000000000987805 */ /* 0x000fe2000001ff00 */
[----:B------:R-:W-:Y:S01]  /*11a0*/  STL [R1+0x60], RZ ;  /* 0x000060ff01007387 */ /* 0x000fe20000100800 */
[----:B-1----:R-:W-:Y:S01]  /*11b0*/  ULEA UR14, UR11, UR14, 0x18 ;  /* 0x0000000e0b0e7291 */ /* 0x002fe2000f8ec03f */
[----:B------:R-:W-:Y:S02]  /*11c0*/  CS2R R154, SRZ ;  /* 0x00000000009a7805 */ /* 0x000fe4000001ff00 */
[----:B------:R-:W-:Y:S01]  /*11d0*/  CS2R R156, SRZ ;  /* 0x00000000009c7805 */ /* 0x000fe2000001ff00 */
[----:B------:R-:W-:Y:S01]  /*11e0*/  STL [R1+0x5c], RZ ;  /* 0x00005cff01007387 */ /* 0x000fe20000100800 */
[----:B------:R-:W-:-:S02]  /*11f0*/  CS2R R158, SRZ ;  /* 0x00000000009e7805 */ /* 0x000fc4000001ff00 */
[----:B------:R-:W-:Y:S02]  /*1200*/  CS2R R160, SRZ ;  /* 0x0000000000a07805 */ /* 0x000fe4000001ff00 */
[----:B------:R-:W-:Y:S02]  /*1210*/  CS2R R162, SRZ ;  /* 0x0000000000a27805 */ /* 0x000fe4000001ff00 */
[----:B0-----:R-:W-:Y:S01]  /*1220*/  LOP3.LUT R0, R0, 0x80, RZ, 0xc0, !PT ;  /* 0x0000008000007812 */ /* 0x001fe200078ec0ff */
[----:B------:R-:W-:Y:S01]  /*1230*/  STL [R1+0x58], RZ ;  /* 0x000058ff01007387 */ /* 0x000fe20000100800 */
[----:B--2---:R-:W-:Y:S02]  /*1240*/  ISETP.GE.AND P0, PT, R2, 0x1, PT ;  /* 0x000000010200780c */ /* 0x004fe40003f06270 */
[----:B------:R-:W-:Y:S02]  /*1250*/  CS2R R2, SRZ ;  /* 0x0000000000027805 */ /* 0x000fe4000001ff00 */
[----:B------:R-:W-:Y:S01]  /*1260*/  SHF.R.U32.HI R0, RZ, 0x7, R0 ;  /* 0x00000007ff007819 */ /* 0x000fe20000011600 */
[----:B------:R-:W-:Y:S01]  /*1270*/  STL [R1+0x54], RZ ;  /* 0x000054ff01007387 */ /* 0x000fe20000100800 */
[----:B------:R-:W-:-:S02]  /*1280*/  CS2R R164, SRZ ;  /* 0x0000000000a47805 */ /* 0x000fc4000001ff00 */
[----:B------:R-:W-:Y:S02]  /*1290*/  CS2R R166, SRZ ;  /* 0x0000000000a67805 */ /* 0x000fe4000001ff00 */
[----:B------:R-:W-:Y:S01]  /*12a0*/  CS2R R168, SRZ ;  /* 0x0000000000a87805 */ /* 0x000fe2000001ff00 */
[----:B------:R-:W-:Y:S01]  /*12b0*/  STL [R1+0x50], RZ ;  /* 0x000050ff01007387 */ /* 0x000fe20000100800 */
[----:B------:R-:W-:Y:S02]  /*12c0*/  CS2R R170, SRZ ;  /* 0x0000000000aa7805 */ /* 0x000fe4000001ff00 */
[----:B------:R-:W-:Y:S02]  /*12d0*/  CS2R R172, SRZ ;  /* 0x0000000000ac7805 */ /* 0x000fe4000001ff00 */
[----:B------:R-:W-:Y:S01]  /*12e0*/  CS2R R174, SRZ ;  /* 0x0000000000ae7805 */ /* 0x000fe2000001ff00 */
[----:B------:R-:W0:Y:S01]  /*12f0*/  SHFL.IDX PT, R0, R0, RZ, 0x1f ;  /* 0x00001fff00007589 */ /* 0x000e2200000e0000 */
[----:B------:R-:W-:-:S02]  /*1300*/  CS2R R176, SRZ ;  /* 0x0000000000b07805 */ /* 0x000fc4000001ff00 */
[----:B------:R-:W-:Y:S02]  /*1310*/  CS2R R178, SRZ ;  /* 0x0000000000b27805 */ /* 0x000fe4000001ff00 */
[----:B------:R-:W-:Y:S01]  /*1320*/  CS2R R180, SRZ ;  /* 0x0000000000b47805 */ /* 0x000fe2000001ff00 */
[----:B------:R1:W-:Y:S01]  /*1330*/  STL [R1+0x4c], RZ ;  /* 0x00004cff01007387 */ /* 0x0003e20000100800 */
[----:B------:R-:W-:Y:S02]  /*1340*/  CS2R R182, SRZ ;  /* 0x0000000000b67805 */ /* 0x000fe4000001ff00 */
[----:B------:R-:W-:Y:S02]  /*1350*/  CS2R R184, SRZ ;  /* 0x0000000000b87805 */ /* 0x000fe4000001ff00 */
[----:B------:R-:W-:Y:S01]  /*1360*/  CS2R R186, SRZ ;  /* 0x0000000000ba7805 */ /* 0x000fe2000001ff00 */
[----:B------:R1:W-:Y:S01]  /*1370*/  STL [R1+0x48], RZ ;  /* 0x000048ff01007387 */ /* 0x0003e20000100800 */
        /* <DEDUP_REMOVED lines=14> */
[----:B------:R-:W-:Y:S02]  /*1460*/  CS2R R210, SRZ ;  /* 0x0000000000d27805 */ /* 0x000fe4000001ff00 */
[----:B0-----:R-:W-:Y:S01]  /*1470*/  R2UR UR9, R0 ;  /* 0x00000000000972ca */ /* 0x001fe200000e0000 */
[----:B------:R1:W-:Y:S01]  /*1480*/  STL [R1+0x38], RZ ;  /* 0x000038ff01007387 */ /* 0x0003e20000100800 */
[----:B------:R-:W-:Y:S01]  /*1490*/  IMAD.MOV.U32 R0, RZ, RZ, RZ ;  /* 0x000000ffff007224 */ /* 0x000fe200078e00ff */
[----:B------:R-:W-:-:S02]  /*14a0*/  CS2R R212, SRZ ;  /* 0x0000000000d47805 */ /* 0x000fc4000001ff00 */
[----:B------:R-:W-:Y:S01]  /*14b0*/  CS2R R214, SRZ ;  /* 0x0000000000d67805 */ /* 0x000fe2000001ff00 */
[----:B------:R1:W-:Y:S01]  /*14c0*/  STL [R1+0x34], RZ ;  /* 0x000034ff01007387 */ /* 0x0003e20000100800 */
[----:B------:R-:W-:Y:S02]  /*14d0*/  CS2R R216, SRZ ;  /* 0x0000000000d87805 */ /* 0x000fe4000001ff00 */
[----:B------:R-:W-:Y:S02]  /*14e0*/  CS2R R218, SRZ ;  /* 0x0000000000da7805 */ /* 0x000fe4000001ff00 */
[----:B------:R-:W-:Y:S01]  /*14f0*/  CS2R R220, SRZ ;  /* 0x0000000000dc7805 */ /* 0x000fe2000001ff00 */
[----:B------:R1:W-:Y:S01]  /*1500*/  STL [R1+0x30], RZ ;  /* 0x000030ff01007387 */ /* 0x0003e20000100800 */
[----:B------:R-:W-:Y:S02]  /*1510*/  CS2R R222, SRZ ;  /* 0x0000000000de7805 */ /* 0x000fe4000001ff00 */
[----:B------:R-:W-:Y:S01]  /*1520*/  CS2R R224, SRZ ;  /* 0x0000000000e07805 */ /* 0x000fe2000001ff00 */
[----:B------:R-:W-:Y:S01]  /*1530*/  IMAD.MOV.U32 R226, RZ, RZ, RZ ;  /* 0x000000ffffe27224 */ /* 0x000fe200078e00ff */
[----:B------:R1:W-:Y:S01]  /*1540*/  STL [R1+0x2c], RZ ;  /* 0x00002cff01007387 */ /* 0x0003e20000100800 */
[----:B------:R-:W-:Y:S01]  /*1550*/  ULEA.HI UR10, UR9, UR9, URZ, 0x1 ;  /* 0x00000009090a7291 */ /* 0x000fe2000f8f083f */
[----:B------:R-:W-:Y:S01]  /*1560*/  IMAD.U32 R227, RZ, RZ, UR4 ;  /* 0x00000004ffe37e24 */ /* 0x000fe2000f8e00ff */
[----:B------:R-:W-:Y:S01]  /*1570*/  CS2R R24, SRZ ;  /* 0x0000000000187805 */ /* 0x000fe2000001ff00 */
[----:B------:R1:W-:Y:S01]  /*1580*/  STL [R1+0x28], RZ ;  /* 0x000028ff01007387 */ /* 0x0003e20000100800 */
[----:B------:R-:W-:Y:S01]  /*1590*/  ULOP3.LUT UR10, UR10, 0x1ffffe, URZ, 0xc0, !UPT ;  /* 0x001ffffe0a0a7892 */ /* 0x000fe2000f8ec03f */
[----:B------:R-:W-:-:S02]  /*15a0*/  CS2R R26, SRZ ;  /* 0x00000000001a7805 */ /* 0x000fc4000001ff00 */
[----:B------:R-:W-:Y:S01]  /*15b0*/  CS2R R28, SRZ ;  /* 0x00000000001c7805 */ /* 0x000fe2000001ff00 */
[----:B------:R1:W-:Y:S01]  /*15c0*/  STL [R1+0x24], RZ ;  /* 0x000024ff01007387 */ /* 0x0003e20000100800 */
[----:B------:R-:W-:Y:S01]  /*15d0*/  UIADD3 UR10, UR9, -UR10, URZ ;  /* 0x8000000a090a7290 */ /* 0x000fe2000fffe03f */
[----:B---34-:R-:W-:Y:S02]  /*15e0*/  CS2R R30, SRZ ;  /* 0x00000000001e7805 */ /* 0x018fe4000001ff00 */
[----:B------:R-:W-:Y:S01]  /*15f0*/  CS2R R32, SRZ ;  /* 0x0000000000207805 */ /* 0x000fe2000001ff00 */
[----:B------:R1:W-:Y:S01]  /*1600*/  STL [R1+0x20], RZ ;  /* 0x000020ff01007387 */ /* 0x0003e20000100800 */
[----:B------:R-:W-:Y:S01]  /*1610*/  ULEA UR10, UR10, UR14, 0xb ;  /* 0x0000000e0a0a7291 */ /* 0x000fe2000f8e583f */
[----:B------:R-:W-:Y:S02]  /*1620*/  CS2R R34, SRZ ;  /* 0x0000000000227805 */ /* 0x000fe4000001ff00 */
[----:B------:R-:W-:Y:S01]  /*1630*/  CS2R R36, SRZ ;  /* 0x0000000000247805 */ /* 0x000fe2000001ff00 */
[----:B------:R1:W-:Y:S01]  /*1640*/  STL [R1+0x1c], RZ ;  /* 0x00001cff01007387 */ /* 0x0003e20000100800 */
[----:B------:R-:W-:Y:S01]  /*1650*/  UIADD3 UR10, UR10, 0x100, URZ ;  /* 0x000001000a0a7890 */ /* 0x000fe2000fffe03f */
[----:B------:R-:W-:-:S02]  /*1660*/  CS2R R38, SRZ ;  /* 0x0000000000267805 */ /* 0x000fc4000001ff00 */
[----:B------:R-:W-:Y:S01]  /*1670*/  CS2R R40, SRZ ;  /* 0x0000000000287805 */ /* 0x000fe2000001ff00 */
[----:B------:R1:W-:Y:S01]  /*1680*/  STL [R1+0x18], RZ ;  /* 0x000018ff01007387 */ /* 0x0003e20000100800 */
[----:B------:R-:W-:Y:S01]  /*1690*/  USHF.R.U32.HI UR10, URZ, 0x4, UR10 ;  /* 0x000000043f0a7899 */ /* 0x000fe2000801160a */
[----:B------:R-:W-:Y:S02]  /*16a0*/  CS2R R42, SRZ ;  /* 0x00000000002a7805 */ /* 0x000fe4000001ff00 */
[----:B------:R-:W-:Y:S01]  /*16b0*/  CS2R R44, SRZ ;  /* 0x00000000002c7805 */ /* 0x000fe2000001ff00 */
[----:B------:R1:W-:Y:S01]  /*16c0*/  STL [R1+0x14], RZ ;  /* 0x000014ff01007387 */ /* 0x0003e20000100800 */
[----:B------:R-:W-:Y:S01]  /*16d0*/  ULOP3.LUT UR15, UR10, 0x3fff, URZ, 0xc0, !UPT ;  /* 0x00003fff0a0f7892 */ /* 0x000fe2000f8ec03f */
        /* <DEDUP_REMOVED lines=18> */
[----:B------:R1:W-:Y:S01]  /*1800*/  STL [R1], RZ ;  /* 0x000000ff01007387 */ /* 0x0003e20000100800 */
[----:B------:R-:W-:-:S02]  /*1810*/  CS2R R74, SRZ ;  /* 0x00000000004a7805 */ /* 0x000fc4000001ff00 */
[----:B------:R-:W-:Y:S02]  /*1820*/  CS2R R76, SRZ ;  /* 0x00000000004c7805 */ /* 0x000fe4000001ff00 */
[----:B------:R-:W-:Y:S02]  /*1830*/  CS2R R78, SRZ ;  /* 0x00000000004e7805 */ /* 0x000fe4000001ff00 */
[----:B------:R-:W-:Y:S02]  /*1840*/  CS2R R80, SRZ ;  /* 0x0000000000507805 */ /* 0x000fe4000001ff00 */
[----:B------:R-:W-:Y:S02]  /*1850*/  CS2R R82, SRZ ;  /* 0x0000000000527805 */ /* 0x000fe4000001ff00 */
[----:B------:R-:W-:Y:S02]  /*1860*/  CS2R R84, SRZ ;  /* 0x0000000000547805 */ /* 0x000fe4000001ff00 */
        /* <DEDUP_REMOVED lines=32> */
[----:B------:R-:W-:Y:S01]  /*1a70*/  CS2R R150, SRZ ;  /* 0x0000000000967805 */ /* 0x000fe2000001ff00 */
[----:B-1----:R-:W-:Y:S06]  /*1a80*/  @!P0 BRA `(.L_x_13) ;  /* 0x0000001000548947 */ /* 0x002fec0003800000 */
[----:B------:R-:W-:-:S06]  /*1a90*/  UISETP.NE.AND UP0, UPT, UR23, 0x3, UPT ;  /* 0x000000031700788c */ /* 0x000fcc000bf05270 */
[----:B------:R-:W-:-:S13]  /*1aa0*/  PLOP3.LUT P1, PT, PT, PT, UP0, 0x80, 0x0 ;  /* 0x000000000000781c */ /* 0x000fda0003f2f008 */
[----:B------:R-:W-:Y:S05]  /*1ab0*/  @!P1 BRA `(.L_x_14) ;  /* 0x0000000000049947 */ /* 0x000fea0003800000 */
[----:B------:R-:W-:Y:S01]  /*1ac0*/  BPT.TRAP 0x1 ;  /* 0x000000040000795c */ /* 0x000fe20000300000 */
.L_x_14:
[----:B------:R-:W-:Y:S01]  /*1ad0*/  ULEA UR6, UR5, UR14, 0x3 ;  /* 0x0000000e05067291 */ /* 0x000fe2000f8e183f */
[----:B------:R-:W-:-:S05]  /*1ae0*/  IMAD.U32 R0, RZ, RZ, UR4 ;  /* 0x00000004ff007e24 */ /* 0x000fca000f8e00ff */
[----:B------:R-:W-:-:S04]  /*1af0*/  SHF.L.U32 R0, R0, 0x1f, RZ ;  /* 0x0000001f00007819 */ /* 0x000fc800000006ff */
[----:B------:R0:W1:Y:S01]  /*1b00*/  SYNCS.PHASECHK.TRANS64.TRYWAIT P0, [UR6], R0 ;  /* 0x00000000ff0075a7 */ /* 0x0000620008000146 */
[----:B------:R-:W-:Y:S05]  /*1b10*/  @!P1 BRA `(.L_x_15) ;  /* 0x0000000000049947 */ /* 0x000fea0003800000 */
[----:B------:R-:W-:Y:S01]  /*1b20*/  BPT.TRAP 0x1 ;  /* 0x000000040000795c */ /* 0x000fe20000300000 */
.L_x_15:
[----:B-1----:R-:W-:Y:S05]  /*1b30*/  @P0 BRA `(.L_x_16) ;  /* 0x0000000000080947 */ /* 0x002fea0003800000 */
[----:B------:R-:W1:Y:S02]  /*1b40*/  SYNCS.PHASECHK.TRANS64.TRYWAIT P0, [UR6], R0 ;  /* 0x00000000ff0075a7 */ /* 0x000e640008000146 */
[----:B-1----:R-:W-:Y:S05]  /*1b50*/  @!P0 BRA `(.L_x_17) ;  /* 0x000000e000dc8947 */ /* 0x002fea0003800000 */
.L_x_16:
[----:B------:R2:W-:Y:S01]  /*1b60*/  STL [R1+0x74], RZ ;  /* 0x000074ff01007387 */ /* 0x0005e20000100800 */
[----:B------:R-:W-:Y:S01]  /*1b70*/  UIADD3 UR6, UR14, 0x4100, URZ ;  /* 0x000041000e067890 */ /* 0x000fe2000fffe03f */
[----:B------:R-:W-:Y:S01]  /*1b80*/  WARPGROUP.ARRIVE ;  /* 0x00000000000079c5 */ /* 0x000fe20000000000 */
[----:B------:R-:W-:Y:S01]  /*1b90*/  ULDC UR7, c[0x0][0x50c] ;  /* 0x0001430000077ab9 */ /* 0x000fe20000000800 */
[----:B------:R2:W-:Y:S01]  /*1ba0*/  STL [R1+0x70], RZ ;  /* 0x000070ff01007387 */ /* 0x0005e20000100800 */
[----:B------:R-:W-:Y:S01]  /*1bb0*/  UISETP.NE.AND UP0, UPT, UR7, 0x1, UPT ;  /* 0x000000010700788c */ /* 0x000fe2000bf05270 */
[----:B01----:R-:W-:Y:S01]  /*1bc0*/  IMAD.MOV.U32 R0, RZ, RZ, RZ ;  /* 0x000000ffff007224 */ /* 0x003fe200078e00ff */
[----:B------:R-:W-:Y:S01]  /*1bd0*/  USHF.R.U32.HI UR6, URZ, 0x4, UR6 ;  /* 0x000000043f067899 */ /* 0x000fe20008011606 */
[----:B------:R2:W-:Y:S01]  /*1be0*/  STL [R1+0x6c], RZ ;  /* 0x00006cff01007387 */ /* 0x0005e20000100800 */
[----:B------:R-:W-:Y:S01]  /*1bf0*/  USEL UR7, URZ, 0x1, UP0 ;  /* 0x000000013f077887 */ /* 0x000fe20008000000 */
[----:B------:R-:W-:Y:S01]  /*1c00*/  CS2R R2, SRZ ;  /* 0x0000000000027805 */ /* 0x000fe2000001ff00 */
[----:B------:R-:W-:Y:S01]  /*1c10*/  ULOP3.LUT UR6, UR6, 0x3fff, URZ, 0xc0, !UPT ;  /* 0x00003fff06067892 */ /* 0x000fe2000f8ec03f */
[----:B------:R2:W-:Y:S01]  /*1c20*/  STL [R1+0x68], RZ ;  /* 0x000068ff01007387 */ /* 0x0005e20000100800 */
[----:B------:R-:W-:Y:S01]  /*1c30*/  ULOP3.LUT UR8, UR15, 0x10000, URZ, 0xfc, !UPT ;  /* 0x000100000f087892 */ /* 0x000fe2000f8efc3f */
[----:B------:R-:W-:Y:S01]  /*1c40*/  CS2R R4, SRZ ;  /* 0x0000000000047805 */ /* 0x000fe2000001ff00 */
[----:B------:R-:W-:Y:S01]  /*1c50*/  ULOP3.LUT UR6, UR6, 0x10000, URZ, 0xfc, !UPT ;  /* 0x0001000006067892 */ /* 0x000fe2000f8efc3f */
[----:B------:R2:W-:Y:S01]  /*1c60*/  STL [R1+0x64], RZ ;  /* 0x000064ff01007387 */ /* 0x0005e20000100800 */
[----:B------:R-:W-:Y:S01]  /*1c70*/  ISETP.NE.AND P0, PT, RZ, UR7, PT ;  /* 0x00000007ff007c0c */ /* 0x000fe2000bf05270 */
[----:B------:R-:W-:Y:S01]  /*1c80*/  ULEA UR8, UR5, UR8, 0x8 ;  /* 0x0000000805087291 */ /* 0x000fe2000f8e403f */
[----:B------:R-:W-:Y:S01]  /*1c90*/  CS2R R6, SRZ ;  /* 0x0000000000067805 */ /* 0x000fe2000001ff00 */
[----:B------:R2:W-:Y:S01]  /*1ca0*/  STL [R1+0x60], RZ ;  /* 0x000060ff01007387 */ /* 0x0005e20000100800 */
[----:B------:R-:W-:Y:S01]  /*1cb0*/  ULEA UR10, UR5, UR6, 0x9 ;  /* 0x00000006050a7291 */ /* 0x000fe2000f8e483f */
[----:B------:R-:W-:Y:S01]  /*1cc0*/  CS2R R8, SRZ ;  /* 0x0000000000087805 */ /* 0x000fe2000001ff00 */
[----:B------:R-:W-:Y:S01]  /*1cd0*/  UMOV UR9, 0xc0000010 ;  /* 0xc000001000097882 */ /* 0x000fe20000000000 */
[----:B------:R2:W-:Y:S01]  /*1ce0*/  STL [R1+0x5c], RZ ;  /* 0x00005cff01007387 */ /* 0x0005e20000100800 */
[----:B------:R-:W-:Y:S01]  /*1cf0*/  UMOV UR11, 0xc0000010 ;  /* 0xc0000010000b7882 */ /* 0x000fe20000000000 */
[----:B------:R-:W-:Y:S01]  /*1d00*/  UMOV UR6, 0x1 ;  /* 0x0000000100067882 */ /* 0x000fe20000000000 */
[----:B------:R-:W-:Y:S01]  /*1d10*/  CS2R R10, SRZ ;  /* 0x00000000000a7805 */ /* 0x000fe2000001ff00 */
[----:B------:R2:W-:Y:S01]  /*1d20*/  STL [R1+0x58], RZ ;  /* 0x000058ff01007387 */ /* 0x0005e20000100800 */
[----:B------:R-:W-:Y:S01]  /*1d30*/  CS2R R12, SRZ ;  /* 0x00000000000c7805 */ /* 0x000fe2000001ff00 */
[----:B------:R-:W-:Y:S01]  /*1d40*/  QGMMA.64x256x32.F32.E4M3.E4M3 R24, gdesc[UR8], RZ, !UPT, gsb0 ;  /* 0x03e00000081879f3 */ /* 0x000fe2000c0008ff */
        /* <DEDUP_REMOVED lines=55> */
[----:B------:R-:W-:Y:S01]  /*20c0*/  CS2R R224, SRZ ;  /* 0x0000000000e07805 */ /* 0x000fe2000001ff00 */
[----:B------:R-:W-:Y:S01]  /*20d0*/  IMAD.MOV.U32 R226, RZ, RZ, RZ ;  /* 0x000000ffffe27224 */ /* 0x000fe200078e00ff */
[----:B------:R2:W-:Y:S04]  /*20e0*/  STL [R1+0x1c], RZ ;  /* 0x00001cff01007387 */ /* 0x0005e80000100800 */
[----:B------:R2:W-:Y:S04]  /*20f0*/  STL [R1+0x18], RZ ;  /* 0x000018ff01007387 */ /* 0x0005e80000100800 */
[----:B------:R2:W-:Y:S04]  /*2100*/  STL [R1+0x14], RZ ;  /* 0x000014ff01007387 */ /* 0x0005e80000100800 */
[----:B------:R2:W-:Y:S04]  /*2110*/  STL [R1+0x10], RZ ;  /* 0x000010ff01007387 */ /* 0x0005e80000100800 */
[----:B------:R2:W-:Y:S04]  /*2120*/  STL [R1+0xc], RZ ;  /* 0x00000cff01007387 */ /* 0x0005e80000100800 */
[----:B------:R2:W-:Y:S04]  /*2130*/  STL [R1+0x8], RZ ;  /* 0x000008ff01007387 */ /* 0x0005e80000100800 */
[----:B------:R2:W-:Y:S04]  /*2140*/  STL [R1+0x4], RZ ;  /* 0x000004ff01007387 */ /* 0x0005e80000100800 */
[----:B------:R2:W-:Y:S01]  /*2150*/  STL [R1], RZ ;  /* 0x000000ff01007387 */ /* 0x0005e20000100800 */
[----:B------:R-:W-:Y:S05]  /*2160*/  @!P0 BRA `(.L_x_18) ;  /* 0x0000000800808947 */ /* 0x000fea0003800000 */
[----:B------:R-:W-:Y:S02]  /*2170*/  WARPGROUP.DEPBAR.LE gsb0, 0x0 ;  /* 0x00008000000079c5 */ /* 0x000fe40000010000 */
[----:B------:R-:W-:-:S01]  /*2180*/  FADD R227, RZ, R122 ;  /* 0x0000007affe37221 */ /* 0x000fc20000000000 */
[----:B------:R-:W-:Y:S01]  /*2190*/  FADD R226, RZ, R24 ;  /* 0x00000018ffe27221 */ /* 0x000fe20000000000 */
[----:B------:R-:W-:-:S01]  /*21a0*/  FADD R225, RZ, R25 ;  /* 0x00000019ffe17221 */ /* 0x000fc20000000000 */
[----:B------:R-:W-:Y:S01]  /*21b0*/  FADD R224, RZ, R26 ;  /* 0x0000001affe07221 */ /* 0x000fe20000000000 */
[----:B------:R-:W-:-:S01]  /*21c0*/  FADD R223, RZ, R27 ;  /* 0x0000001bffdf7221 */ /* 0x000fc20000000000 */
[----:B------:R0:W-:Y:S01]  /*21d0*/  STL [R1], R227 ;  /* 0x000000e301007387 */ /* 0x0001e20000100800 */
[----:B------:R-:W-:-:S01]  /*21e0*/  FADD R222, RZ, R28 ;  /* 0x0000001cffde7221 */ /* 0x000fc20000000000 */
[----:B------:R-:W-:Y:S01]  /*21f0*/  FADD R221, RZ, R29 ;  /* 0x0000001dffdd7221 */ /* 0x000fe20000000000 */
[----:B------:R-:W-:-:S01]  /*2200*/  FADD R220, RZ, R30 ;  /* 0x0000001effdc7221 */ /* 0x000fc20000000000 */
[----:B------:R-:W-:Y:S01]  /*2210*/  FADD R219, RZ, R31 ;  /* 0x0000001fffdb7221 */ /* 0x000fe20000000000 */
[----:B------:R-:W-:-:S01]  /*2220*/  FADD R218, RZ, R32 ;  /* 0x00000020ffda7221 */ /* 0x000fc20000000000 */
[----:B------:R-:W-:Y:S01]  /*2230*/  FADD R217, RZ, R33 ;  /* 0x00000021ffd97221 */ /* 0x000fe20000000000 */
[----:B------:R-:W-:-:S01]  /*2240*/  FADD R216, RZ, R34 ;  /* 0x00000022ffd87221 */ /* 0x000fc20000000000 */
[----:B------:R-:W-:Y:S01]  /*2250*/  FADD R215, RZ, R35 ;  /* 0x00000023ffd77221 */ /* 0x000fe20000000000 */
[----:B------:R-:W-:-:S01]  /*2260*/  FADD R214, RZ, R36 ;  /* 0x00000024ffd67221 */ /* 0x000fc20000000000 */
[----:B0-----:R-:W-:Y:S01]  /*2270*/  FADD R227, RZ, R123 ;  /* 0x0000007bffe37221 */ /* 0x001fe20000000000 */
[----:B------:R-:W-:-:S01]  /*2280*/  FADD R213, RZ, R37 ;  /* 0x00000025ffd57221 */ /* 0x000fc20000000000 */
[----:B------:R-:W-:Y:S01]  /*2290*/  FADD R212, RZ, R38 ;  /* 0x00000026ffd47221 */ /* 0x000fe20000000000 */
[----:B------:R-:W-:-:S01]  /*22a0*/  FADD R211, RZ, R39 ;  /* 0x00000027ffd37221 */ /* 0x000fc20000000000 */
[----:B------:R-:W-:Y:S01]  /*22b0*/  FADD R210, RZ, R40 ;  /* 0x00000028ffd27221 */ /* 0x000fe20000000000 */
[----:B------:R0:W-:Y:S01]  /*22c0*/  STL [R1+0x4], R227 ;  /* 0x000004e301007387 */ /* 0x0001e20000100800 */
        /* <DEDUP_REMOVED lines=93> */
[----:B------:R-:W-:Y:S01]  /*28a0*/  UMOV UR6, URZ ;  /* 0x0000003f00067c82 */ /* 0x000fe20008000000 */
[----:B0-----:R-:W-:-:S05]  /*28b0*/  FADD R227, RZ, R130 ;  /* 0x00000082ffe37221 */ /* 0x001fca0000000000 */
[----:B------:R0:W-:Y:S02]  /*28c0*/  STL [R1+0x20], R227 ;  /* 0x000020e301007387 */ /* 0x0001e40000100800 */
        /* <DEDUP_REMOVED lines=42> */
.L_x_18:
[----:B------:R-:W-:-:S04]  /*2b70*/  UIADD3 UR16, UR5, 0x1, URZ ;  /* 0x0000000105107890 */ /* 0x000fc8000fffe03f */
[----:B------:R-:W-:-:S04]  /*2b80*/  UISETP.NE.AND UP0, UPT, UR16, 0x4, UPT ;  /* 0x000000041000788c */ /* 0x000fc8000bf05270 */
[----:B------:R-:W-:Y:S02]  /*2b90*/  USEL UR8, URZ, 0x1, UP0 ;  /* 0x000000013f087887 */ /* 0x000fe40008000000 */
[----:B------:R-:W-:Y:S02]  /*2ba0*/  USEL UR16, UR16, URZ, UP0 ;  /* 0x0000003f10107287 */ /* 0x000fe40008000000 */
[----:B------:R-:W-:-:S06]  /*2bb0*/  ULOP3.LUT UR8, UR4, UR8, URZ, 0x3c, !UPT ;  /* 0x0000000804087292 */ /* 0x000fcc000f8e3c3f */
[----:B0-----:R-:W-:Y:S01]  /*2bc0*/  IMAD.U32 R227, RZ, RZ, UR8 ;  /* 0x00000008ffe37e24 */ /* 0x001fe2000f8e00ff */
[----:B------:R-:W-:-:S06]  /*2bd0*/  UMOV UR8, 0x1 ;  /* 0x0000000100087882 */ /* 0x000fcc0000000000 */
.L_x_13:
[----:B------:R-:W-:-:S04]  /*2be0*/  UISETP.LT.AND UP0, UPT, UR12, 0x1, UPT ;  /* 0x000000010c00788c */ /* 0x000fc8000bf01270 */
[----:B------:R-:W-:-:S04]  /*2bf0*/  USEL UR9, UR12, 0x1, UP0 ;  /* 0x000000010c097887 */ /* 0x000fc80008000000 */
[----:B------:R-:W-:-:S04]  /*2c00*/  UIADD3 UR9, UR12, -UR9, URZ ;  /* 0x800000090c097290 */ /* 0x000fc8000fffe03f */
[----:B------:R-:W-:-:S06]  /*2c10*/  UISETP.GE.AND UP0, UPT, UR9, 0x1, UPT ;  /* 0x000000010900788c */ /* 0x000fcc000bf06270 */
[----:B------:R-:W-:-:S13]  /*2c20*/  PLOP3.LUT P0, PT, PT, PT, UP0, 0x80, 0x0 ;  /* 0x000000000000781c */ /* 0x000fda0003f0f008 */
[----:B------:R-:W-:Y:S05]  /*2c30*/  @!P0 BRA `(.L_x_19) ;  /* 0x0000001000708947 */ /* 0x000fea0003800000 */
[----:B------:R-:W-:Y:S01]  /*2c40*/  IMAD.U32 R228, RZ, RZ, UR9 ;  /* 0x00000009ffe47e24 */ /* 0x000fe2000f8e00ff */
[----:B------:R-:W-:Y:S01]  /*2c50*/  UMOV UR17, UR5 ;  /* 0x0000000500117c82 */ /* 0x000fe20008000000 */
[----:B------:R-:W-:-:S05]  /*2c60*/  ULDC UR24, c[0x0][0x50c] ;  /* 0x0001430000187ab9 */ /* 0x000fca0000000800 */
.L_x_27:
[----:B------:R-:W-:-:S06]  /*2c70*/  UISETP.NE.AND UP0, UPT, UR23, 0x3, UPT ;  /* 0x000000031700788c */ /* 0x000fcc000bf05270 */
[----:B------:R-:W-:-:S13]  /*2c80*/  PLOP3.LUT P1, PT, PT, PT, UP0, 0x80, 0x0 ;  /* 0x000000000000781c */ /* 0x000fda0003f2f008 */
[----:B01----:R-:W-:Y:S05]  /*2c90*/  @!P1 BRA `(.L_x_20) ;  /* 0x0000000000049947 */ /* 0x003fea0003800000 */
[----:B------:R-:W-:Y:S01]  /*2ca0*/  BPT.TRAP 0x1 ;  /* 0x000000040000795c */ /* 0x000fe20000300000 */
.L_x_20:
[----:B------:R-:W0:Y:S01]  /*2cb0*/  S2UR UR9, SR_CgaCtaId ;  /* 0x00000000000979c3 */ /* 0x000e220000008800 */
[----:B------:R-:W-:Y:S01]  /*2cc0*/  UMOV UR14, 0x400 ;  /* 0x00000400000e7882 */ /* 0x000fe20000000000 */
[----:B------:R-:W-:Y:S01]  /*2cd0*/  SHF.L.U32 R229, R227, 0x1f, RZ ;  /* 0x0000001fe3e57819 */ /* 0x000fe200000006ff */
[----:B0-----:R-:W-:-:S04]  /*2ce0*/  ULEA UR14, UR9, UR14, 0x18 ;  /* 0x0000000e090e7291 */ /* 0x001fc8000f8ec03f */
[----:B------:R-:W-:-:S09]  /*2cf0*/  ULEA UR9, UR16, UR14, 0x3 ;  /* 0x0000000e10097291 */ /* 0x000fd2000f8e183f */
[----:B------:R0:W1:Y:S01]  /*2d00*/  SYNCS.PHASECHK.TRANS64.TRYWAIT P0, [UR9], R229 ;  /* 0x000000e5ff0075a7 */ /* 0x0000620008000149 */
[----:B------:R-:W-:Y:S05]  /*2d10*/  @!P1 BRA `(.L_x_21) ;  /* 0x0000000000049947 */ /* 0x000fea0003800000 */
[----:B------:R-:W-:Y:S01]  /*2d20*/  BPT.TRAP 0x1 ;  /* 0x000000040000795c */ /* 0x000fe20000300000 */
.L_x_21:
[----:B-1----:R-:W-:Y:S05]  /*2d30*/  @P0 BRA `(.L_x_22) ;  /* 0x0000000000080947 */ /* 0x002fea0003800000 */
[----:B------:R-:W1:Y:S02]  /*2d40*/  SYNCS.PHASECHK.TRANS64.TRYWAIT P0, [UR9], R229 ;  /* 0x000000e5ff0075a7 */ /* 0x000e640008000149 */
[----:B-1----:R-:W-:Y:S05]  /*2d50*/  @!P0 BRA `(.L_x_23) ;  /* 0x000000d000748947 */ /* 0x002fea0003800000 */
.L_x_22:
[----:B------:R-:W-:Y:S01]  /*2d60*/  UIADD3 UR9, UR14, 0x4100, URZ ;  /* 0x000041000e097890 */ /* 0x000fe2000fffe03f */
[----:B------:R-:W-:Y:S01]  /*2d70*/  WARPGROUP.ARRIVE ;  /* 0x00000000000079c5 */ /* 0x000fe20000000000 */
[----:B------:R-:W-:Y:S02]  /*2d80*/  UISETP.NE.AND UP0, UPT, UR7, URZ, UPT ;  /* 0x0000003f0700728c */ /* 0x000fe4000bf05270 */
[----:B------:R-:W-:Y:S02]  /*2d90*/  USHF.R.U32.HI UR9, URZ, 0x4, UR9 ;  /* 0x000000043f097899 */ /* 0x000fe40008011609 */
[----:B------:R-:W-:Y:S02]  /*2da0*/  USEL UR8, UR8, URZ, !UP0 ;  /* 0x0000003f08087287 */ /* 0x000fe4000c000000 */
[----:B------:R-:W-:Y:S02]  /*2db0*/  ULOP3.LUT UR9, UR9, 0x3fff, URZ, 0xc0, !UPT ;  /* 0x00003fff09097892 */ /* 0x000fe4000f8ec03f */
[----:B------:R-:W-:-:S02]  /*2dc0*/  ULOP3.LUT UR7, UR15, 0x10000, URZ, 0xfc, !UPT ;  /* 0x000100000f077892 */ /* 0x000fc4000f8efc3f */
[----:B------:R-:W-:Y:S02]  /*2dd0*/  ULOP3.LUT UR9, UR9, 0x10000, URZ, 0xfc, !UPT ;  /* 0x0001000009097892 */ /* 0x000fe4000f8efc3f */
[----:B------:R-:W-:Y:S02]  /*2de0*/  UISETP.NE.U32.AND UP0, UPT, UR8, URZ, UPT ;  /* 0x0000003f0800728c */ /* 0x000fe4000bf05070 */
[----:B------:R-:W-:Y:S02]  /*2df0*/  ULEA UR8, UR16, UR7, 0x8 ;  /* 0x0000000710087291 */ /* 0x000fe4000f8e403f */
[----:B------:R-:W-:Y:S01]  /*2e00*/  ULEA UR10, UR16, UR9, 0x9 ;  /* 0x00000009100a7291 */ /* 0x000fe2000f8e483f */
[----:B------:R-:W-:Y:S02]  /*2e10*/  UMOV UR11, 0xc0000010 ;  /* 0xc0000010000b7882 */ /* 0x000fe40000000000 */
[----:B------:R-:W-:Y:S01]  /*2e20*/  UMOV UR9, 0xc0000010 ;  /* 0xc000001000097882 */ /* 0x000fe20000000000 */
[----:B------:R-:W-:-:S05]  /*2e30*/  UIADD3 UR6, UR6, 0x1, URZ ;  /* 0x0000000106067890 */ /* 0x000fca000fffe03f */
[----:B------:R-:W-:Y:S01]  /*2e40*/  QGMMA.64x256x32.F32.E4M3.E4M3 R24, gdesc[UR8], R24, UP0, gsb0 ;  /* 0x03e00000081879f3 */ /* 0x000fe2000b800818 */
[----:B------:R-:W-:-:S04]  /*2e50*/  UISETP.NE.AND UP0, UPT, UR6, UR24, UPT ;  /* 0x000000180600728c */ /* 0x000fc8000bf05270 */
[----:B------:R-:W-:-:S06]  /*2e60*/  USEL UR7, URZ, 0x1, UP0 ;  /* 0x000000013f077887 */ /* 0x000fcc0008000000 */
[----:B------:R-:W-:Y:S01]  /*2e70*/  ISETP.NE.AND P0, PT, RZ, UR7, PT ;  /* 0x00000007ff007c0c */ /* 0x000fe2000bf05270 */
[----:B------:R-:W-:-:S12]  /*2e80*/  WARPGROUP.DEPBAR.LE gsb0, 0x1 ;  /* 0x00008000000079c5 */ /* 0x000fd80000010100 */
[----:B------:R-:W-:Y:S05]  /*2e90*/  @!P0 BRA `(.L_x_24) ;  /* 0x0000000c00808947 */ /* 0x000fea0003800000 */
[----:B------:R-:W-:Y:S02]  /*2ea0*/  WARPGROUP.DEPBAR.LE gsb0, 0x0 ;  /* 0x00008000000079c5 */ /* 0x000fe40000010000 */
[----:B------:R-:W-:-:S01]  /*2eb0*/  FADD R226, R24, R226 ;  /* 0x000000e218e27221 */ /* 0x000fc20000000000 */
[----:B------:R-:W-:Y:S01]  /*2ec0*/  FADD R225, R25, R225 ;  /* 0x000000e119e17221 */ /* 0x000fe20000000000 */
[----:B------:R1:W-:Y:S01]  /*2ed0*/  STL [R1+0x88], R227 ;  /* 0x000088e301007387 */ /* 0x0003e20000100800 */
[----:B------:R-:W-:-:S01]  /*2ee0*/  FADD R224, R26, R224 ;  /* 0x000000e01ae07221 */ /* 0x000fc20000000000 */
[----:B------:R-:W-:Y:S01]  /*2ef0*/  FADD R223, R27, R223 ;  /* 0x000000df1bdf7221 */ /* 0x000fe20000000000 */
[----:B------:R-:W-:-:S01]  /*2f00*/  FADD R222, R28, R222 ;  /* 0x000000de1cde7221 */ /* 0x000fc20000000000 */
[----:B------:R-:W-:Y:S01]  /*2f10*/  FADD R221, R29, R221 ;  /* 0x000000dd1ddd7221 */ /* 0x000fe20000000000 */
[----:B-1----:R-:W3:Y:S04]  /*2f20*/  LDL.LU R227, [R1+0x30] ;  /* 0x0000300001e37983 */ /* 0x002ee80000300800 */
[----:B------:R1:W-:Y:S01]  /*2f30*/  STL [R1+0x8c], R226 ;  /* 0x00008ce201007387 */ /* 0x0003e20000100800 */
[----:B------:R-:W-:-:S01]  /*2f40*/  FADD R220, R30, R220 ;  /* 0x000000dc1edc7221 */ /* 0x000fc20000000000 */
[----:B------:R-:W-:-:S02]  /*2f50*/  FADD R219, R31, R219 ;  /* 0x000000db1fdb7221 */ /* 0x000fc40000000000 */
[----:B-1----:R-:W4:Y:S04]  /*2f60*/  LDL.LU R226, [R1+0x2c] ;  /* 0x00002c0001e27983 */ /* 0x002f280000300800 */
[----:B------:R1:W-:Y:S01]  /*2f70*/  STL [R1+0x90], R225 ;  /* 0x000090e101007387 */ /* 0x0003e20000100800 */
[----:B------:R-:W-:-:S03]  /*2f80*/  FADD R218, R32, R218 ;  /* 0x000000da20da7221 */ /* 0x000fc60000000000 */
[----:B-1----:R-:W2:Y:S04]  /*2f90*/  LDL.LU R225, [R1+0x28] ;  /* 0x0000280001e17983 */ /* 0x002ea80000300800 */
        /* <DEDUP_REMOVED lines=9> */
[----:B------:R1:W-:Y:S04]  /*3030*/  STL [R1+0xa0], R221 ;  /* 0x0000a0dd01007387 */ /* 0x0003e80000100800 */
        /* <DEDUP_REMOVED lines=12> */
[----:B-1----:R-:W2:Y:S01]  /*3100*/  LDL.LU R215, [R1] ;  /* 0x0000000001d77983 */ /* 0x002ea20000300800 */
[----:B------:R-:W-:-:S01]  /*3110*/  FADD R214, R36, R214 ;  /* 0x000000d624d67221 */ /* 0x000fc20000000000 */
[----:B------:R-:W-:Y:S01]  /*3120*/  FADD R213, R37, R213 ;  /* 0x000000d525d57221 */ /* 0x000fe20000000000 */
[----:B------:R-:W-:-:S01]  /*3130*/  FADD R212, R38, R212 ;  /* 0x000000d426d47221 */ /* 0x000fc20000000000 */
[----:B------:R-:W-:Y:S01]  /*3140*/  FADD R211, R39, R211 ;  /* 0x000000d327d37221 */ /* 0x000fe20000000000 */
[----:B------:R-:W-:-:S01]  /*3150*/  FADD R210, R40, R210 ;  /* 0x000000d228d27221 */ /* 0x000fc20000000000 */
[----:B------:R-:W-:Y:S01]  /*3160*/  STL [R1+0xbc], R214 ;  /* 0x0000bcd601007387 */ /* 0x000fe20000100800 */
        /* <DEDUP_REMOVED lines=11> */
[----:B------:R1:W-:Y:S01]  /*3220*/  STL [R1+0xc8], R211 ;  /* 0x0000c8d301007387 */ /* 0x0003e20000100800 */
[----:B------:R-:W-:-:S01]  /*3230*/  FADD R200, R50, R200 ;  /* 0x000000c832c87221 */ /* 0x000fc20000000000 */
[----:B------:R-:W-:Y:S01]  /*3240*/  FADD R199, R51, R199 ;  /* 0x000000c733c77221 */ /* 0x000fe20000000000 */
        /* <DEDUP_REMOVED lines=69> */
[----:B-----5:R-:W-:Y:S01]  /*36a0*/  FADD R0, R121, R0 ;  /* 0x0000000079007221 */ /* 0x020fe20000000000 */
[----:B---3--:R-:W-:-:S01]  /*36b0*/  FADD R227, R134, R227 ;  /* 0x000000e386e37221 */ /* 0x008fc20000000000 */
[----:B----4-:R-:W-:Y:S01]  /*36c0*/  FADD R226, R133, R226 ;  /* 0x000000e285e27221 */ /* 0x010fe20000000000 */
[----:B--2---:R-:W-:-:S01]  /*36d0*/  FADD R225, R132, R225 ;  /* 0x000000e184e17221 */ /* 0x004fc20000000000 */
        /* <DEDUP_REMOVED lines=9> */
[----:B------:R-:W-:-:S05]  /*3770*/  FADD R215, R122, R215 ;  /* 0x000000d77ad77221 */ /* 0x000fca0000000000 */
[----:B------:R2:W-:Y:S04]  /*3780*/  STL [R1], R215 ;  /* 0x000000d701007387 */ /* 0x0005e80000100800 */
[----:B------:R3:W-:Y:S04]  /*3790*/  STL [R1+0x4], R216 ;  /* 0x000004d801007387 */ /* 0x0007e80000100800 */
        /* <DEDUP_REMOVED lines=8> */
[----:B-1----:R-:W4:Y:S04]  /*3820*/  LDL.LU R211, [R1+0x34] ;  /* 0x0000340001d37983 */ /* 0x002f280000300800 */
[----:B------:R1:W-:Y:S04]  /*3830*/  STL [R1+0x28], R225 ;  /* 0x000028e101007387 */ /* 0x0003e80000100800 */
[----:B------:R-:W4:Y:S04]  /*3840*/  LDL.LU R212, [R1+0x38] ;  /* 0x0000380001d47983 */ /* 0x000f280000300800 */
[----:B------:R1:W-:Y:S04]  /*3850*/  STL [R1+0x2c], R226 ;  /* 0x00002ce201007387 */ /* 0x0003e80000100800 */
[----:B------:R-:W4:Y:S04]  /*3860*/  LDL.LU R213, [R1+0x3c] ;  /* 0x00003c0001d57983 */ /* 0x000f280000300800 */
[----:B------:R1:W-:Y:S04]  /*3870*/  STL [R1+0x30], R227 ;  /* 0x000030e301007387 */ /* 0x0003e80000100800 */
[----:B------:R-:W4:Y:S04]  /*3880*/  LDL.LU R214, [R1+0x40] ;  /* 0x0000400001d67983 */ /* 0x000f280000300800 */
[----:B--2---:R-:W2:Y:S04]  /*3890*/  LDL.LU R215, [R1+0x44] ;  /* 0x0000440001d77983 */ /* 0x004ea80000300800 */
[----:B---3--:R-:W3:Y:S04]  /*38a0*/  LDL.LU R216, [R1+0x48] ;  /* 0x0000480001d87983 */ /* 0x008ee80000300800 */
[----:B----4-:R-:W4:Y:S04]  /*38b0*/  LDL.LU R217, [R1+0x4c] ;  /* 0x00004c0001d97983 */ /* 0x010f280000300800 */
[----:B0-----:R-:W4:Y:S04]  /*38c0*/  LDL.LU R218, [R1+0x50] ;  /* 0x0000500001da7983 */ /* 0x001f280000300800 */
[----:B------:R-:W4:Y:S04]  /*38d0*/  LDL.LU R219, [R1+0x54] ;  /* 0x0000540001db7983 */ /* 0x000f280000300800 */
[----:B------:R-:W4:Y:S04]  /*38e0*/  LDL.LU R220, [R1+0x58] ;  /* 0x0000580001dc7983 */ /* 0x000f280000300800 */
[----:B------:R-:W4:Y:S04]  /*38f0*/  LDL.LU R221, [R1+0x5c] ;  /* 0x00005c0001dd7983 */ /* 0x000f280000300800 */
[----:B------:R-:W4:Y:S04]  /*3900*/  LDL.LU R222, [R1+0x60] ;  /* 0x0000600001de7983 */ /* 0x000f280000300800 */
[----:B------:R-:W4:Y:S04]  /*3910*/  LDL.LU R223, [R1+0x64] ;  /* 0x0000640001df7983 */ /* 0x000f280000300800 */
[----:B------:R-:W4:Y:S04]  /*3920*/  LDL.LU R224, [R1+0x68] ;  /* 0x0000680001e07983 */ /* 0x000f280000300800 */
[----:B-1----:R-:W4:Y:S04]  /*3930*/  LDL.LU R225, [R1+0x6c] ;  /* 0x00006c0001e17983 */ /* 0x002f280000300800 */
[----:B------:R-:W4:Y:S04]  /*3940*/  LDL.LU R226, [R1+0x70] ;  /* 0x0000700001e27983 */ /* 0x000f280000300800 */
[----:B------:R-:W4:Y:S01]  /*3950*/  LDL.LU R227, [R1+0x74] ;  /* 0x0000740001e37983 */ /* 0x000f220000300800 */
[----:B------:R-:W-:-:S05]  /*3960*/  FADD R211, R135, R211 ;  /* 0x000000d387d37221 */ /* 0x000fca0000000000 */
[----:B------:R0:W-:Y:S01]  /*3970*/  STL [R1+0x34], R211 ;  /* 0x000034d301007387 */ /* 0x0001e20000100800 */
[----:B------:R-:W-:-:S03]  /*3980*/  FADD R212, R136, R212 ;  /* 0x000000d488d47221 */ /* 0x000fc60000000000 */
[----:B0-----:R1:W5:Y:S01]  /*3990*/  LDL.LU R211, [R1+0xc8] ;  /* 0x0000c80001d37983 */ /* 0x0013620000300800 */
[----:B------:R-:W-:-:S03]  /*39a0*/  FADD R213, R137, R213 ;  /* 0x000000d589d57221 */ /* 0x000fc60000000000 */
[----:B------:R0:W-:Y:S01]  /*39b0*/  STL [R1+0x38], R212 ;  /* 0x000038d401007387 */ /* 0x0001e20000100800 */
[----:B------:R-:W-:-:S01]  /*39c0*/  FADD R214, R138, R214 ;  /* 0x000000d68ad67221 */ /* 0x000fc20000000000 */
[----:B--2---:R-:W-:Y:S02]  /*39d0*/  FADD R215, R139, R215 ;  /* 0x000000d78bd77221 */ /* 0x004fe40000000000 */
[----:B0-----:R1:W5:Y:S01]  /*39e0*/  LDL.LU R212, [R1+0xc4] ;  /* 0x0000c40001d47983 */ /* 0x0013620000300800 */
[----:B---3--:R-:W-:-:S03]  /*39f0*/  FADD R216, R140, R216 ;  /* 0x000000d88cd87221 */ /* 0x008fc60000000000 */
[----:B------:R0:W-:Y:S01]  /*3a00*/  STL [R1+0x3c], R213 ;  /* 0x00003cd501007387 */ /* 0x0001e20000100800 */
[----:B----4-:R-:W-:-:S03]  /*3a10*/  FADD R217, R141, R217 ;  /* 0x000000d98dd97221 */ /* 0x010fc60000000000 */
[----:B0-----:R1:W5:Y:S01]  /*3a20*/  LDL.LU R213, [R1+0xc0] ;  /* 0x0000c00001d57983 */ /* 0x0013620000300800 */
[----:B------:R-:W-:-:S03]  /*3a30*/  FADD R218, R142, R218 ;  /* 0x000000da8eda7221 */ /* 0x000fc60000000000 */
[----:B------:R0:W-:Y:S01]  /*3a40*/  STL [R1+0x40], R214 ;  /* 0x000040d601007387 */ /* 0x0001e20000100800 */
[----:B------:R-:W-:-:S01]  /*3a50*/  FADD R219, R143, R219 ;  /* 0x000000db8fdb7221 */ /* 0x000fc20000000000 */
[----:B------:R-:W-:Y:S02]  /*3a60*/  FADD R220, R144, R220 ;  /* 0x000000dc90dc7221 */ /* 0x000fe40000000000 */
[----:B0-----:R1:W5:Y:S04]  /*3a70*/  LDL.LU R214, [R1+0xbc] ;  /* 0x0000bc0001d67983 */ /* 0x0013680000300800 */
[----:B------:R0:W-:Y:S01]  /*3a80*/  STL [R1+0x44], R215 ;  /* 0x000044d701007387 */ /* 0x0001e20000100800 */
[----:B------:R-:W-:-:S01]  /*3a90*/  FADD R221, R145, R221 ;  /* 0x000000dd91dd7221 */ /* 0x000fc20000000000 */
[----:B------:R-:W-:-:S02]  /*3aa0*/  FADD R222, R146, R222 ;  /* 0x000000de92de7221 */ /* 0x000fc40000000000 */
[----:B0-----:R1:W5:Y:S04]  /*3ab0*/  LDL.LU R215, [R1+0xb8] ;  /* 0x0000b80001d77983 */ /* 0x0013680000300800 */
[----:B------:R0:W-:Y:S01]  /*3ac0*/  STL [R1+0x48], R216 ;  /* 0x000048d801007387 */ /* 0x0001e20000100800 */
[----:B------:R-:W-:-:S03]  /*3ad0*/  FADD R223, R147, R223 ;  /* 0x000000df93df7221 */ /* 0x000fc60000000000 */
        /* <DEDUP_REMOVED lines=13> */
[----:B------:R0:W-:Y:S04]  /*3bb0*/  STL [R1+0x5c], R221 ;  /* 0x00005cdd01007387 */ /* 0x0001e80000100800 */
        /* <DEDUP_REMOVED lines=12> */
[----:B0-----:R1:W5:Y:S01]  /*3c80*/  LDL.LU R227, [R1+0x88] ;  /* 0x0000880001e37983 */ /* 0x0013620000300800 */
[----:B------:R-:W-:-:S05]  /*3c90*/  UMOV UR6, URZ ;  /* 0x0000003f00067c82 */ /* 0x000fca0008000000 */
.L_x_24:
[----:B------:R-:W-:Y:S05]  /*3ca0*/  @!P1 BRA `(.L_x_25) ;  /* 0x0000000000049947 */ /* 0x000fea0003800000 */
[----:B------:R-:W-:Y:S01]  /*3cb0*/  BPT.TRAP 0x1 ;  /* 0x000000040000795c */ /* 0x000fe20000300000 */
.L_x_25:
[----:B------:R-:W-:Y:S02]  /*3cc0*/  UISETP.GT.U32.AND UP0, UPT, UR13, 0x1, UPT ;  /* 0x000000010d00788c */ /* 0x000fe4000bf04070 */
[----:B------:R-:W-:-:S04]  /*3cd0*/  ULEA UR8, UR17, UR14, 0x3 ;  /* 0x0000000e11087291 */ /* 0x000fc8000f8e183f */
[----:B------:R-:W-:Y:S01]  /*3ce0*/  UIADD3 UR8, UR8, 0x20, URZ ;  /* 0x0000002008087890 */ /* 0x000fe2000fffe03f */
[----:B------:R-:W-:-:S03]  /*3cf0*/  PLOP3.LUT P0, PT, PT, PT, UP0, 0x80, 0x0 ;  /* 0x000000000000781c */ /* 0x000fc60003f0f008 */
[----:B------:R-:W-:-:S09]  /*3d00*/  UPRMT UR8, URZ, 0x654, UR8 ;  /* 0x000006543f087896 */ /* 0x000fd20008000008 */
[----:B------:R-:W-:Y:S01]  /*3d10*/  SYNCS.ARRIVE.TRANS64.RED.A1T0 RZ, [UR8], RZ ;  /* 0x000000ffffff79a7 */ /* 0x000fe20008100408 */
[----:B------:R-:W-:Y:S05]  /*3d20*/  @P0 BRA `(.L_x_26) ;  /* 0x0000000000040947 */ /* 0x000fea0003800000 */
[----:B------:R-:W-:Y:S01]  /*3d30*/  BPT.TRAP 0x1 ;  /* 0x000000040000795c */ /* 0x000fe20000300000 */
.L_x_26:
[----:B------:R-:W-:Y:S01]  /*3d40*/  UIADD3 UR16, UR16, 0x1, URZ ;  /* 0x0000000110107890 */ /* 0x000fe2000fffe03f */
[C---:B------:R-:W-:Y:S01]  /*3d50*/  ISETP.GT.AND P0, PT, R228.reuse, 0x1, PT ;  /* 0x00000001e400780c */ /* 0x040fe20003f04270 */
[----:B------:R-:W-:Y:S01]  /*3d60*/  UIADD3 UR17, UR17, 0x1, URZ ;  /* 0x0000000111117890 */ /* 0x000fe2000fffe03f */
[----:B------:R-:W-:Y:S01]  /*3d70*/  VIADD R228, R228, 0xffffffff ;  /* 0xffffffffe4e47836 */ /* 0x000fe20000000000 */
[----:B------:R-:W-:Y:S02]  /*3d80*/  UISETP.NE.AND UP0, UPT, UR16, 0x4, UPT ;  /* 0x000000041000788c */ /* 0x000fe4000bf05270 */
[----:B------:R-:W-:Y:S02]  /*3d90*/  UISETP.NE.AND UP1, UPT, UR17, 0x4, UPT ;  /* 0x000000041100788c */ /* 0x000fe4000bf25270 */
[----:B------:R-:W-:Y:S02]  /*3da0*/  USEL UR8, URZ, 0x1, UP0 ;  /* 0x000000013f087887 */ /* 0x000fe40008000000 */
[----:B------:R-:W-:-:S02]  /*3db0*/  USEL UR16, UR16, URZ, UP0 ;  /* 0x0000003f10107287 */ /* 0x000fc40008000000 */
[----:B------:R-:W-:Y:S02]  /*3dc0*/  USEL UR17, UR17, URZ, UP1 ;  /* 0x0000003f11117287 */ /* 0x000fe40008800000 */
[----:B-----5:R-:W-:Y:S01]  /*3dd0*/  LOP3.LUT R227, R227, UR8, RZ, 0x3c, !PT ;  /* 0x00000008e3e37c12 */ /* 0x020fe2000f8e3cff */
[----:B------:R-:W-:Y:S01]  /*3de0*/  UMOV UR8, 0x1 ;  /* 0x0000000100087882 */ /* 0x000fe20000000000 */
[----:B------:R-:W-:Y:S08]  /*3df0*/  @P0 BRA `(.L_x_27) ;  /* 0xffffffec009c0947 */ /* 0x000ff0000383ffff */
.L_x_19:
[----:B------:R-:W-:-:S04]  /*3e00*/  UISETP.NE.AND UP0, UPT, UR6, URZ, UPT ;  /* 0x0000003f0600728c */ /* 0x000fc8000bf05270 */
[----:B------:R-:W-:-:S06]  /*3e10*/  USEL UR6, URZ, 0x1, !UP0 ;  /* 0x000000013f067887 */ /* 0x000fcc000c000000 */
[----:B------:R-:W-:-:S13]  /*3e20*/  ISETP.NE.AND P0, PT, RZ, UR6, PT ;  /* 0x00000006ff007c0c */ /* 0x000fda000bf05270 */
[----:B------:R-:W-:Y:S05]  /*3e30*/  @!P0 BRA `(.L_x_28) ;  /* 0x0000000c00dc8947 */ /* 0x000fea0003800000 */
[----:B------:R-:W3:Y:S04]  /*3e40*/  LDL.LU R227, [R1+0x74] ;  /* 0x0000740001e37983 */ /* 0x000ee80000300800 */
[----:B---3--:R3:W-:Y:S04]  /*3e50*/  STL [R1+0x88], R227 ;  /* 0x000088e301007387 */ /* 0x0087e80000100800 */
[----:B---3--:R-:W3:Y:S04]  /*3e60*/  LDL.LU R227, [R1+0x70] ;  /* 0x0000700001e37983 */ /* 0x008ee80000300800 */
        /* <DEDUP_REMOVED lines=55> */
[----:B---3--:R-:W3:Y:S01]  /*41e0*/  LDL.LU R227, [R1] ;  /* 0x0000000001e37983 */ /* 0x008ee20000300800 */
[----:B------:R-:W-:-:S02]  /*41f0*/  WARPGROUP.DEPBAR.LE gsb0, 0x0 ;  /* 0x00008000000079c5 */ /* 0x000fc40000010000 */
[----:B------:R-:W-:Y:S01]  /*4200*/  FADD R226, R24, R226 ;  /* 0x000000e218e27221 */ /* 0x000fe20000000000 */
        /* <DEDUP_REMOVED lines=97> */
[----:B---3--:R-:W-:-:S05]  /*4820*/  FADD R227, R122, R227 ;  /* 0x000000e37ae37221 */ /* 0x008fca0000000000 */
[----:B------:R3:W-:Y:S04]  /*4830*/  STL [R1], R227 ;  /* 0x000000e301007387 */ /* 0x0007e80000100800 */
[----:B---3--:R-:W3:Y:S02]  /*4840*/  LDL.LU R227, [R1+0xf8] ;  /* 0x0000f80001e37983 */ /* 0x008ee40000300800 */
[----:B---3--:R-:W-:-:S05]  /*4850*/  FADD R227, R123, R227 ;  /* 0x000000e37be37221 */ /* 0x008fca0000000000 */
[----:B------:R3:W-:Y:S04]  /*4860*/  STL [R1+0x4], R227 ;  /* 0x000004e301007387 */ /* 0x0007e80000100800 */
        /* <DEDUP_REMOVED lines=83> */
[----:B------:R3:W-:Y:S02]  /*4da0*/  STL [R1+0x74], R227 ;  /* 0x000074e301007387 */ /* 0x0007e40000100800 */
.L_x_28:
[----:B------:R-:W-:Y:S02]  /*4db0*/  WARPGROUP.DEPBAR.LE gsb0, 0x0 ;  /* 0x00008000000079c5 */ /* 0x000fe40000010000 */
[----:B------:R-:W4:Y:S02]  /*4dc0*/  LDC R24, c[0x0][0x28c] ;  /* 0x0000a300ff187b82 */ /* 0x000f240000000800 */
[----:B----4-:R-:W-:-:S13]  /*4dd0*/  ISETP.GE.AND P0, PT, R24, 0x1, PT ;  /* 0x000000011800780c */ /* 0x010fda0003f06270 */
[----:B------:R-:W-:Y:S05]  /*4de0*/  @!P0 BRA `(.L_x_29) ;  /* 0x0000000000408947 */ /* 0x000fea0003800000 */
[----:B------:R-:W-:-:S06]  /*4df0*/  UISETP.NE.AND UP0, UPT, UR23, 0x3, UPT ;  /* 0x000000031700788c */ /* 0x000fcc000bf05270 */
[----:B------:R-:W-:-:S13]  /*4e00*/  PLOP3.LUT P0, PT, PT, PT, UP0, 0x80, 0x0 ;  /* 0x000000000000781c */ /* 0x000fda0003f0f008 */
[----:B------:R-:W-:Y:S05]  /*4e10*/  @!P0 BRA `(.L_x_30) ;  /* 0x0000000000048947 */ /* 0x000fea0003800000 */
[----:B------:R-:W-:Y:S01]  /*4e20*/  BPT.TRAP 0x1 ;  /* 0x000000040000795c */ /* 0x000fe20000300000 */
.L_x_30:
[----:B------:R-:W-:-:S04]  /*4e30*/  UISETP.LT.AND UP0, UPT, UR12, 0x1, UPT ;  /* 0x000000010c00788c */ /* 0x000fc8000bf01270 */
[----:B------:R-:W-:Y:S02]  /*4e40*/  USEL UR6, UR12, 0x1, UP0 ;  /* 0x000000010c067887 */ /* 0x000fe40008000000 */
[----:B------:R-:W-:Y:S02]  /*4e50*/  UISETP.GT.U32.AND UP0, UPT, UR13, 0x1, UPT ;  /* 0x000000010d00788c */ /* 0x000fe4000bf04070 */
[----:B------:R-:W-:-:S04]  /*4e60*/  UIADD3 UR6, UR5, UR12, -UR6 ;  /* 0x0000000c05067290 */ /* 0x000fc8000fffe806 */
[----:B------:R-:W-:Y:S01]  /*4e70*/  USHF.L.U32 UR6, UR6, 0x3, URZ ;  /* 0x0000000306067899 */ /* 0x000fe2000800063f */
[----:B------:R-:W-:-:S03]  /*4e80*/  PLOP3.LUT P0, PT, PT, PT, UP0, 0x80, 0x0 ;  /* 0x000000000000781c */ /* 0x000fc60003f0f008 */
[----:B------:R-:W-:-:S04]  /*4e90*/  ULOP3.LUT UR6, UR6, 0x18, URZ, 0xc0, !UPT ;  /* 0x0000001806067892 */ /* 0x000fc8000f8ec03f */
[----:B------:R-:W-:-:S04]  /*4ea0*/  UIADD3 UR6, UR14, 0x20, UR6 ;  /* 0x000000200e067890 */ /* 0x000fc8000fffe006 */
[----:B------:R-:W-:-:S09]  /*4eb0*/  UPRMT UR6, URZ, 0x654, UR6 ;  /* 0x000006543f067896 */ /* 0x000fd20008000006 */
[----:B------:R-:W-:Y:S01]  /*4ec0*/  SYNCS.ARRIVE.TRANS64.RED.A1T0 RZ, [UR6], RZ ;  /* 0x000000ffffff79a7 */ /* 0x000fe20008100406 */
[----:B------:R-:W-:Y:S05]  /*4ed0*/  @P0 BRA `(.L_x_29) ;  /* 0x0000000000040947 */ /* 0x000fea0003800000 */
[----:B------:R-:W-:Y:S01]  /*4ee0*/  BPT.TRAP 0x1 ;  /* 0x000000040000795c */ /* 0x000fe20000300000 */
.L_x_29:
[----:B------:R4:W-:Y:S01]  /*4ef0*/  STL [R1+0x8c], R2 ;  /* 0x00008c0201007387 */ /* 0x0009e20000100800 */
[----:B------:R-:W0:Y:S01]  /*4f00*/  LDC R28, c[0x0][0x288] ;  /* 0x0000a200ff1c7b82 */ /* 0x000e220000000800 */
[----:B------:R-:W-:Y:S02]  /*4f10*/  ULDC UR6, c[0x0][0x284] ;  /* 0x0000a10000067ab9 */ /* 0x000fe40000000800 */
[----:B------:R1:W-:Y:S01]  /*4f20*/  STL [R1+0x88], R0 ;  /* 0x0000880001007387 */ /* 0x0003e20000100800 */
[----:B----4-:R-:W4:Y:S03]  /*4f30*/  S2R R2, SR_TID.X ;  /* 0x0000000000027919 */ /* 0x010f260000002100 */
[----:B-1----:R-:W2:Y:S04]  /*4f40*/  LDL.LU R0, [R1+0x84] ;  /* 0x0000840001007983 */ /* 0x002ea80000300800 */
[----:B---3--:R-:W3:Y:S01]  /*4f50*/  LDL.LU R227, [R1+0x80] ;  /* 0x0000800001e37983 */ /* 0x008ee20000300800 */
[----:B----4-:R-:W-:-:S02]  /*4f60*/  SHF.R.U32.HI R24, RZ, 0x2, R2 ;  /* 0x00000002ff187819 */ /* 0x010fc40000011602 */
[----:B------:R-:W-:Y:S02]  /*4f70*/  SHF.R.U32.HI R27, RZ, 0x7, R2 ;  /* 0x00000007ff1b7819 */ /* 0x000fe40000011602 */
[----:B------:R-:W-:Y:S02]  /*4f80*/  LOP3.LUT R26, R2, 0x60, RZ, 0xc0, !PT ;  /* 0x00000060021a7812 */ /* 0x000fe400078ec0ff */
[----:B------:R-:W-:Y:S02]  /*4f90*/  LOP3.LUT R25, R24, 0x7, RZ, 0xc0, !PT ;  /* 0x0000000718197812 */ /* 0x000fe400078ec0ff */
[----:B------:R-:W-:Y:S02]  /*4fa0*/  LOP3.LUT R24, R27, 0x1, RZ, 0xc0, !PT ;  /* 0x000000011b187812 */ /* 0x000fe400078ec0ff */
[----:B------:R-:W-:-:S03]  /*4fb0*/  SHF.R.U32.HI R26, RZ, 0x1, R26 ;  /* 0x00000001ff1a7819 */ /* 0x000fc6000001161a */
[----:B------:R-:W-:Y:S01]  /*4fc0*/  IMAD.SHL.U32 R30, R24, 0x40, RZ ;  /* 0x00000040181e7824 */ /* 0x000fe200078e00ff */
[----:B------:R-:W-:-:S04]  /*4fd0*/  IADD3 R27, RZ, -R26, -R25 ;  /* 0x8000001aff1b7210 */ /* 0x000fc80007ffe819 */
[----:B------:R-:W-:Y:S01]  /*4fe0*/  LOP3.LUT R25, R30, 0x40, R25, 0xe2, !PT ;  /* 0x000000401e197812 */ /* 0x000fe200078ee219 */
[----:B------:R-:W-:Y:S01]  /*4ff0*/  IMAD R29, R24, -0x40, R27 ;  /* 0xffffffc0181d7824 */ /* 0x000fe200078e021b */
[C---:B------:R-:W-:Y:S01]  /*5000*/  LOP3.LUT R24, R2.reuse, 0x3, RZ, 0xc0, !PT ;  /* 0x0000000302187812 */ /* 0x040fe200078ec0ff */
[----:B------:R-:W-:Y:S02]  /*5010*/  IMAD.SHL.U32 R27, R2, 0x2, RZ ;  /* 0x00000002021b7824 */ /* 0x000fe400078e00ff */
[----:B------:R1:W5:Y:S01]  /*5020*/  LDL.LU R2, [R1+0x8c] ;  /* 0x00008c0001027983 */ /* 0x0003620000300800 */
[C---:B--2---:R-:W-:Y:S02]  /*5030*/  IMAD.SHL.U32 R30, R0.reuse, 0x80, RZ ;  /* 0x00000080001e7824 */ /* 0x044fe400078e00ff */
[----:B------:R-:W-:Y:S02]  /*5040*/  IMAD.WIDE R32, R0, 0x80, RZ ;  /* 0x0000008000207825 */ /* 0x000fe400078e02ff */
[----:B------:R1:W5:Y:S02]  /*5050*/  LDL.LU R0, [R1+0x88] ;  /* 0x0000880001007983 */ /* 0x0003640000300800 */
[----:B---3--:R-:W-:-:S05]  /*5060*/  IMAD.SHL.U32 R35, R227, 0x100, RZ ;  /* 0x00000100e3237824 */ /* 0x008fca00078e00ff */
[----:B0-----:R-:W-:-:S04]  /*5070*/  ISETP.GE.AND P0, PT, R35, R28, PT ;  /* 0x0000001c2300720c */ /* 0x001fc80003f06270 */
[----:B------:R-:W-:Y:S01]  /*5080*/  ISETP.GE.OR P0, PT, R30, UR6, P0 ;  /* 0x000000061e007c0c */ /* 0x000fe20008706670 */
[----:B------:R-:W-:Y:S01]  /*5090*/  IMAD R24, R24, -0x2, R28 ;  /* 0xfffffffe18187824 */ /* 0x000fe200078e021c */
[----:B------:R-:W-:Y:S02]  /*50a0*/  LOP3.LUT R27, R27, 0x6, RZ, 0xc0, !PT ;  /* 0x000000061b1b7812 */ /* 0x000fe400078ec0ff */
[----:B------:R-:W-:Y:S01]  /*50b0*/  IADD3 R38, -R30, UR6, R29 ;  /* 0x000000061e267c10 */ /* 0x000fe2000fffe11d */
[----:B------:R-:W-:Y:S01]  /*50c0*/  IMAD.IADD R35, R24, 0x1, -R35 ;  /* 0x0000000118237824 */ /* 0x000fe200078e0a23 */
[----:B------:R-:W-:Y:S01]  /*50d0*/  PRMT R28, R27, 0x6540, R227 ;  /* 0x000065401b1c7816 */ /* 0x000fe200000000e3 */
[----:B------:R-:W-:Y:S01]  /*50e0*/  IMAD.MOV.U32 R34, RZ, RZ, -0x1 ;  /* 0xffffffffff227424 */ /* 0x000fe200078e00ff */
[----:B------:R-:W-:-:S05]  /*50f0*/  LOP3.LUT R39, R32, R25, R26, 0xfe, !PT ;  /* 0x0000001920277212 */ /* 0x000fca00078efe1a */
[----:B-1----:R-:W-:Y:S05]  /*5100*/  @P0 BRA `(.L_x_31) ;  /* 0x0000008c00bc0947 */ /* 0x002fea0003800000 */
[----:B------:R-:W0:Y:S01]  /*5110*/  LDC.64 R26, c[0x0][0x5c8] ;  /* 0x00017200ff1a7b82 */ /* 0x000e220000000a00 */
[----:B------:R-:W-:Y:S01]  /*5120*/  USHF.R.S32.HI UR7, URZ, 0x1f, UR22 ;  /* 0x0000001f3f077899 */ /* 0x000fe20008011416 */
[--C-:B------:R-:W-:Y:S01]  /*5130*/  SHF.R.S32.HI R29, RZ, 0x1f, R28.reuse ;  /* 0x0000001fff1d7819 */ /* 0x100fe2000001141c */
[----:B------:R-:W-:Y:S01]  /*5140*/  ULDC.64 UR8, c[0x0][0x5d0] ;  /* 0x0001740000087ab9 */ /* 0x000fe20000000a00 */
[----:B------:R-:W-:Y:S01]  /*5150*/  BSSY B0, `(.L_x_31) ;  /* 0x00008ea000007945 */ /* 0x000fe20003800000 */
[----:B------:R-:W-:Y:S02]  /*5160*/  UIMAD UR6, UR7, UR8, URZ ;  /* 0x00000008070672a4 */ /* 0x000fe4000f8e023f */
[----:B------:R-:W-:Y:S02]  /*5170*/  IMAD.U32 R25, RZ, RZ, UR8 ;  /* 0x00000008ff197e24 */ /* 0x000fe4000f8e00ff */
[----:B------:R-:W-:Y:S02]  /*5180*/  UIMAD UR6, UR22, UR9, UR6 ;  /* 0x00000009160672a4 */ /* 0x000fe4000f8e0206 */
[----:B------:R-:W-:Y:S01]  /*5190*/  IMAD.WIDE.U32 R24, R25, UR22, R28 ;  /* 0x0000001619187c25 */ /* 0x000fe2000f8e001c */
[----:B------:R-:W-:-:S03]  /*51a0*/  ULDC.64 UR8, c[0x0][0x5c0] ;  /* 0x0001700000087ab9 */ /* 0x000fc60000000a00 */
[----:B------:R-:W-:Y:S02]  /*51b0*/  VIADD R25, R25, UR6 ;  /* 0x0000000619197c36 */ /* 0x000fe40008000000 */
[-C--:B0-----:R-:W-:Y:S02]  /*51c0*/  IMAD R30, R33, R26.reuse, RZ ;  /* 0x0000001a211e7224 */ /* 0x081fe400078e02ff */
[----:B------:R-:W-:-:S04]  /*51d0*/  IMAD.WIDE.U32 R24, R39, R26, R24 ;  /* 0x0000001a27187225 */ /* 0x000fc800078e0018 */
[----:B------:R-:W-:-:S04]  /*51e0*/  IMAD R31, R39, R27, R30 ;  /* 0x0000001b271f7224 */ /* 0x000fc800078e021e */
[----:B------:R-:W-:Y:S01]  /*51f0*/  IMAD.IADD R30, R25, 0x1, R31 ;  /* 0x00000001191e7824 */ /* 0x000fe200078e021f */
[----:B------:R-:W-:Y:S02]  /*5200*/  LEA R25, P0, R26, R24, 0x3 ;  /* 0x000000181a197211 */ /* 0x000fe400078018ff */
[----:B------:R-:W-:Y:S02]  /*5210*/  IADD3 R24, P1, R24, UR8, RZ ;  /* 0x0000000818187c10 */ /* 0x000fe4000ff3e0ff */
[----:B------:R-:W-:Y:S02]  /*5220*/  LEA.HI.X R27, R26, R30, R27, 0x3, P0 ;  /* 0x0000001e1a1b7211 */ /* 0x000fe400000f1c1b */
[----:B------:R-:W-:Y:S02]  /*5230*/  FSETP.NEU.AND P0, PT, RZ, UR21, PT ;  /* 0x00000015ff007c0b */ /* 0x000fe4000bf0d000 */
[----:B------:R-:W-:Y:S02]  /*5240*/  IADD3 R26, P2, R25, UR8, RZ ;  /* 0x00000008191a7c10 */ /* 0x000fe4000ff5e0ff */
[----:B------:R-:W-:-:S02]  /*5250*/  IADD3.X R25, R30, UR9, RZ, P1, !PT ;  /* 0x000000091e197c10 */ /* 0x000fc40008ffe4ff */
[----:B------:R-:W-:-:S07]  /*5260*/  IADD3.X R27, R27, UR9, RZ, P2, !PT ;  /* 0x000000091b1b7c10 */ /* 0x000fce00097fe4ff */
[----:B------:R-:W-:Y:S05]  /*5270*/  @!P0 BRA `(.L_x_32) ;  /* 0x0000006800dc8947 */ /* 0x000fea0003800000 */
[----:B------:R-:W-:Y:S01]  /*5280*/  ULDC.64 UR8, c[0x0][0x5b8] ;  /* 0x00016e0000087ab9 */ /* 0x000fe20000000a00 */
[----:B------:R-:W-:Y:S01]  /*5290*/  ISETP.GE.AND P0, PT, R38, 0x1, PT ;  /* 0x000000012600780c */ /* 0x000fe20003f06270 */
[----:B------:R-:W-:Y:S02]  /*52a0*/  UIMAD UR6, UR7, UR8, URZ ;  /* 0x00000008070672a4 */ /* 0x000fe4000f8e023f */
[----:B------:R-:W-:Y:S01]  /*52b0*/  IMAD.U32 R31, RZ, RZ, UR8 ;  /* 0x00000008ff1f7e24 */ /* 0x000fe2000f8e00ff */
[----:B------:R-:W-:Y:S01]  /*52c0*/  BSSY B1, `(.L_x_33) ;  /* 0x0000010000017945 */ /* 0x000fe20003800000 */
[----:B------:R-:W-:Y:S01]  /*52d0*/  ISETP.LT.OR P4, PT, R35, 0x1, !P0 ;  /* 0x000000012300780c */ /* 0x000fe20004781670 */
[----:B------:R-:W-:Y:S02]  /*52e0*/  UIMAD UR6, UR22, UR9, UR6 ;  /* 0x00000009160672a4 */ /* 0x000fe4000f8e0206 */
[----:B------:R-:W-:Y:S01]  /*52f0*/  IMAD.WIDE.U32 R28, R31, UR22, R28 ;  /* 0x000000161f1c7c25 */ /* 0x000fe2000f8e001c */
[----:B------:R-:W-:-:S03]  /*5300*/  ULDC.64 UR8, c[0x0][0x5a8] ;  /* 0x00016a0000087ab9 */ /* 0x000fc60000000a00 */
[----:B------:R-:W-:Y:S02]  /*5310*/  IMAD.MOV.U32 R30, RZ, RZ, R28 ;  /* 0x000000ffff1e7224 */ /* 0x000fe400078e001c */
[----:B------:R-:W-:Y:S01]  /*5320*/  VIADD R31, R29, UR6 ;  /* 0x000000061d1f7c36 */ /* 0x000fe20008000000 */
[----:B------:R-:W-:Y:S02]  /*5330*/  ULDC.64 UR6, c[0x0][0x5b0] ;  /* 0x00016c0000067ab9 */ /* 0x000fe40000000a00 */
[----:B------:R-:W-:Y:S02]  /*5340*/  IMAD R36, R33, UR6, RZ ;  /* 0x0000000621247c24 */ /* 0x000fe4000f8e02ff */
[----:B------:R-:W-:-:S04]  /*5350*/  IMAD.WIDE.U32 R28, R39, UR6, R30 ;  /* 0x00000006271c7c25 */ /* 0x000fc8000f8e001e */
[--C-:B------:R-:W-:Y:S01]  /*5360*/  IMAD R37, R39, UR7, R36.reuse ;  /* 0x0000000727257c24 */ /* 0x100fe2000f8e0224 */
[----:B------:R-:W-:Y:S02]  /*5370*/  IADD3 R28, P1, R28, UR8, RZ ;  /* 0x000000081c1c7c10 */ /* 0x000fe4000ff3e0ff */
[----:B------:R-:W-:Y:S02]  /*5380*/  PRMT R36, RZ, 0x7610, R36 ;  /* 0x00007610ff247816 */ /* 0x000fe40000000024 */
[----:B------:R-:W-:Y:S01]  /*5390*/  IADD3.X R29, R29, UR9, R37, P1, !PT ;  /* 0x000000091d1d7c10 */ /* 0x000fe20008ffe425 */
[----:B------:R-:W-:Y:S08]  /*53a0*/  @P4 BRA `(.L_x_34) ;  /* 0x0000000000044947 */ /* 0x000ff00003800000 */
[----:B------:R0:W5:Y:S02]  /*53b0*/  LDG.E.U8 R36, desc[UR18][R28.64] ;  /* 0x000000121c247981 */ /* 0x000164000c1e1100 */
.L_x_34:
[----:B------:R-:W-:Y:S05]  /*53c0*/  BSYNC B1 ;  /* 0x0000000000017941 */ /* 0x000fea0003800000 */
.L_x_33:
[----:B-----5:R-:W-:Y:S01]  /*53d0*/  LOP3.LUT R36, R36, 0xff, RZ, 0xc0, !PT ;  /* 0x000000ff24247812 */ /* 0x020fe200078ec0ff */
[----:B------:R-:W-:Y:S01]  /*53e0*/  BSSY B1, `(.L_x_35) ;  /* 0x000000b000017945 */ /* 0x000fe20003800000 */
[----:B------:R-:W-:Y:S02]  /*53f0*/  ISETP.LT.OR P2, PT, R35, 0x2, !P0 ;  /* 0x000000022300780c */ /* 0x000fe40004741670 */
[----:B------:R-:W-:-:S05]  /*5400*/  F2FP.F16.E4M3.UNPACK_B R36, R36 ;  /* 0x00000024ff24723e */ /* 0x000fca00020006ff */
[----:B------:R-:W-:-:S05]  /*5410*/  HADD2.F32 R36, -RZ, R36.H0_H0 ;  /* 0x20000024ff247230 */ /* 0x000fca0000004100 */
[----:B------:R-:W-:Y:S01]  /*5420*/  FMUL R37, R36, UR21 ;  /* 0x0000001524257c20 */ /* 0x000fe20008400000 */
[----:B------:R-:W-:-:S03]  /*5430*/  PRMT R36, RZ, 0x7610, R36 ;  /* 0x00007610ff247816 */ /* 0x000fc60000000024 */
[----:B------:R-:W-:-:S05]  /*5440*/  FFMA R37, R226, UR20, R37 ;  /* 0x00000014e2257c23 */ /* 0x000fca0008000025 */
[----:B------:R-:W-:-:S05]  /*5450*/  F2FP.SATFINITE.E4M3.F32.PACK_AB_MERGE_C R37, RZ, R37, RZ ;  /* 0x00000025ff25723e */ /* 0x000fca00048070ff */
[----:B------:R1:W-:Y:S01]  /*5460*/  @!P4 STG.E.U8 desc[UR18][R24.64], R37 ;  /* 0x000000251800c986 */ /* 0x0003e2000c101112 */
[----:B------:R-:W-:Y:S05]  /*5470*/  @P2 BRA `(.L_x_36) ;  /* 0x0000000000042947 */ /* 0x000fea0003800000 */
[----:B------:R2:W5:Y:S02]  /*5480*/  LDG.E.U8 R36, desc[UR18][R28.64+0x1] ;  /* 0x000001121c247981 */ /* 0x000564000c1e1100 */
.L_x_36:
[----:B------:R-:W-:Y:S05]  /*5490*/  BSYNC B1 ;  /* 0x0000000000017941 */ /* 0x000fea0003800000 */
.L_x_35:
[----:B-----5:R-:W-:Y:S01]  /*54a0*/  LOP3.LUT R36, R36, 0xff, RZ, 0xc0, !PT ;  /* 0x000000ff24247812 */ /* 0x020fe200078ec0ff */
[----:B------:R-:W-:Y:S01]  /*54b0*/  BSSY B1, `(.L_x_37) ;  /* 0x0000013000017945 */ /* 0x000fe20003800000 */
[----:B-1----:R-:W-:Y:S02]  /*54c0*/  IADD3 R37, P1, R39, 0x8, RZ ;  /* 0x0000000827257810 */ /* 0x002fe40007f3e0ff */
[----:B------:R-:W-:-:S03]  /*54d0*/  F2FP.F16.E4M3.UNPACK_B R36, R36 ;  /* 0x00000024ff24723e */ /* 0x000fc600020006ff */
[----:B------:R-:W-:Y:S01]  /*54e0*/  IMAD.X R32, RZ, RZ, R33, P1 ;  /* 0x000000ffff207224 */ /* 0x000fe200008e0621 */
[----:B------:R-:W-:Y:S01]  /*54f0*/  ISETP.GE.AND P1, PT, R38, 0x9, PT ;  /* 0x000000092600780c */ /* 0x000fe20003f26270 */
[----:B------:R-:W-:Y:S02]  /*5500*/  HADD2.F32 R36, -RZ, R36.H0_H0 ;  /* 0x20000024ff247230 */ /* 0x000fe40000004100 */
[----:B------:R-:W-:Y:S01]  /*5510*/  IMAD R32, R32, UR6, RZ ;  /* 0x0000000620207c24 */ /* 0x000fe2000f8e02ff */
[----:B------:R-:W-:Y:S01]  /*5520*/  ISETP.LT.OR P5, PT, R35, 0x1, !P1 ;  /* 0x000000012300780c */ /* 0x000fe20004fa1670 */
[----:B------:R-:W-:-:S04]  /*5530*/  IMAD.WIDE.U32 R30, R37, UR6, R30 ;  /* 0x00000006251e7c25 */ /* 0x000fc8000f8e001e */
[----:B------:R-:W-:Y:S01]  /*5540*/  FMUL R36, R36, UR21 ;  /* 0x0000001524247c20 */ /* 0x000fe20008400000 */
[----:B------:R-:W-:-:S03]  /*5550*/  IMAD R37, R37, UR7, R32 ;  /* 0x0000000725257c24 */ /* 0x000fc6000f8e0220 */
[----:B------:R-:W-:Y:S01]  /*5560*/  FFMA R36, R225, UR20, R36 ;  /* 0x00000014e1247c23 */ /* 0x000fe20008000024 */
[----:B------:R-:W-:Y:S02]  /*5570*/  IADD3 R30, P4, R30, UR8, RZ ;  /* 0x000000081e1e7c10 */ /* 0x000fe4000ff9e0ff */
[----:B------:R-:W-:Y:S02]  /*5580*/  PRMT R32, RZ, 0x7610, R32 ;  /* 0x00007610ff207816 */ /* 0x000fe40000000020 */
[----:B------:R-:W-:Y:S02]  /*5590*/  F2FP.SATFINITE.E4M3.F32.PACK_AB_MERGE_C R33, RZ, R36, RZ ;  /* 0x00000024ff21723e */ /* 0x000fe400048070ff */
[----:B------:R-:W-:-:S03]  /*55a0*/  IADD3.X R31, R31, UR9, R37, P4, !PT ;  /* 0x000000091f1f7c10 */ /* 0x000fc6000a7fe425 */
[----:B------:R1:W-:Y:S01]  /*55b0*/  @!P2 STG.E.U8 desc[UR18][R24.64+0x1], R33 ;  /* 0x000001211800a986 */ /* 0x0003e2000c101112 */
[----:B------:R-:W-:Y:S05]  /*55c0*/  @P5 BRA `(.L_x_38) ;  /* 0x0000000000045947 */ /* 0x000fea0003800000 */
[----:B------:R3:W5:Y:S02]  /*55d0*/  LDG.E.U8 R32, desc[UR18][R30.64] ;  /* 0x000000121e207981 */ /* 0x000764000c1e1100 */
.L_x_38:
[----:B------:R-:W-:Y:S05]  /*55e0*/  BSYNC B1 ;  /* 0x0000000000017941 */ /* 0x000fea0003800000 */
.L_x_37:
[----:B-----5:R-:W-:Y:S01]  /*55f0*/  LOP3.LUT R32, R32, 0xff, RZ, 0xc0, !PT ;  /* 0x000000ff20207812 */ /* 0x020fe200078ec0ff */
[----:B------:R-:W-:Y:S01]  /*5600*/  BSSY B1, `(.L_x_39) ;  /* 0x000000b000017945 */ /* 0x000fe20003800000 */
[----:B------:R-:W-:Y:S02]  /*5610*/  ISETP.LT.OR P2, PT, R35, 0x2, !P1 ;  /* 0x000000022300780c */ /* 0x000fe40004f41670 */
[----:B------:R-:W-:-:S05]  /*5620*/  F2FP.F16.E4M3.UNPACK_B R32, R32 ;  /* 0x00000020ff20723e */ /* 0x000fca00020006ff */
[----:B------:R-:W-:-:S05]  /*5630*/  HADD2.F32 R32, -RZ, R32.H0_H0 ;  /* 0x20000020ff207230 */ /* 0x000fca0000004100 */
[----:B-1----:R-:W-:Y:S01]  /*5640*/  FMUL R33, R32, UR21 ;  /* 0x0000001520217c20 */ /* 0x002fe20008400000 */
[----:B------:R-:W-:-:S03]  /*5650*/  PRMT R32, RZ, 0x7610, R32 ;  /* 0x00007610ff207816 */ /* 0x000fc60000000020 */
[----:B------:R-:W-:-:S05]  /*5660*/  FFMA R33, R224, UR20, R33 ;  /* 0x00000014e0217c23 */ /* 0x000fca0008000021 */
[----:B------:R-:W-:-:S05]  /*5670*/  F2FP.SATFINITE.E4M3.F32.PACK_AB_MERGE_C R33, RZ, R33, RZ ;  /* 0x00000021ff21723e */ /* 0x000fca00048070ff */
[----:B------:R1:W-:Y:S01]  /*5680*/  @!P5 STG.E.U8 desc[UR18][R26.64], R33 ;  /* 0x000000211a00d986 */ /* 0x0003e2000c101112 */
[----:B------:R-:W-:Y:S05]  /*5690*/  @P2 BRA `(.L_x_40) ;  /* 0x0000000000042947 */ /* 0x000fea0003800000 */
[----:B------:R4:W5:Y:S02]  /*56a0*/  LDG.E.U8 R32, desc[UR18][R30.64+0x1] ;  /* 0x000001121e207981 */ /* 0x000964000c1e1100 */
.L_x_40:
[----:B------:R-:W-:Y:S05]  /*56b0*/  BSYNC B1 ;  /* 0x0000000000017941 */ /* 0x000fea0003800000 */
.L_x_39:
[----:B-----5:R-:W-:Y:S01]  /*56c0*/  LOP3.LUT R32, R32, 0xff, RZ, 0xc0, !PT ;  /* 0x000000ff20207812 */ /* 0x020fe200078ec0ff */
[----:B------:R-:W-:Y:S01]  /*56d0*/  BSSY B1, `(.L_x_41) ;  /* 0x000000b000017945 */ /* 0x000fe20003800000 */
[----:B------:R-:W-:Y:S02]  /*56e0*/  ISETP.LT.OR P4, PT, R35, 0x9, !P0 ;  /* 0x000000092300780c */ /* 0x000fe40004781670 */
[----:B------:R-:W-:-:S05]  /*56f0*/  F2FP.F16.E4M3.UNPACK_B R32, R32 ;  /* 0x00000020ff20723e */ /* 0x000fca00020006ff */
[----:B------:R-:W-:-:S05]  /*5700*/  HADD2.F32 R32, -RZ, R32.H0_H0 ;  /* 0x20000020ff207230 */ /* 0x000fca0000004100 */
[----:B------:R-:W-:-:S04]  /*5710*/  FMUL R32, R32, UR21 ;  /* 0x0000001520207c20 */ /* 0x000fc80008400000 */
[----:B------:R-:W-:-:S05]  /*5720*/  FFMA R32, R223, UR20, R32 ;  /* 0x00000014df207c23 */ /* 0x000fca0008000020 */
[----:B-1----:R-:W-:Y:S02]  /*5730*/  F2FP.SATFINITE.E4M3.F32.PACK_AB_MERGE_C R33, RZ, R32, RZ ;  /* 0x00000020ff21723e */ /* 0x002fe400048070ff */
[----:B------:R-:W-:-:S03]  /*5740*/  PRMT R32, RZ, 0x7610, R32 ;  /* 0x00007610ff207816 */ /* 0x000fc60000000020 */
[----:B------:R1:W-:Y:S01]  /*5750*/  @!P2 STG.E.U8 desc[UR18][R26.64+0x1], R33 ;  /* 0x000001211a00a986 */ /* 0x0003e2000c101112 */
[----:B------:R-:W-:Y:S05]  /*5760*/  @P4 BRA `(.L_x_42) ;  /* 0x0000000000044947 */ /* 0x000fea0003800000 */
[----:B------:R0:W5:Y:S02]  /*5770*/  LDG.E.U8 R32, desc[UR18][R28.64+0x8] ;  /* 0x000008121c207981 */ /* 0x000164000c1e1100 */
.L_x_42:
[----:B------:R-:W-:Y:S05]  /*5780*/  BSYNC B1 ;  /* 0x0000000000017941 */ /* 0x000fea0003800000 */
.L_x_41:
        /* <DEDUP_REMOVED lines=12> */
.L_x_44:
[----:B------:R-:W-:Y:S05]  /*5850*/  BSYNC B1 ;  /* 0x0000000000017941 */ /* 0x000fea0003800000 */
.L_x_43:
        /* <DEDUP_REMOVED lines=12> */
.L_x_46:
[----:B------:R-:W-:Y:S05]  /*5920*/  BSYNC B1 ;  /* 0x0000000000017941 */ /* 0x000fea0003800000 */
.L_x_45:
        /* <DEDUP_REMOVED lines=12> */
.L_x_48:
[----:B------:R-:W-:Y:S05]  /*59f0*/  BSYNC B1 ;  /* 0x0000000000017941 */ /* 0x000fea0003800000 */
.L_x_47:
        /* <DEDUP_REMOVED lines=12> */
.L_x_50:
[----:B------:R-:W-:Y:S05]  /*5ac0*/  BSYNC B1 ;  /* 0x0000000000017941 */ /* 0x000fea0003800000 */
.L_x_49:
        /* <DEDUP_REMOVED lines=12> */
.L_x_52:
[----:B------:R-:W-:Y:S05]  /*5b90*/  BSYNC B1 ;  /* 0x0000000000017941 */ /* 0x000fea0003800000 */
.L_x_51:
        /* <DEDUP_REMOVED lines=12> */
.L_x_54:
[----:B------:R-:W-:Y:S05]  /*5c60*/  BSYNC B1 ;  /* 0x0000000000017941 */ /* 0x000fea0003800000 */
.L_x_53:
        /* <DEDUP_REMOVED lines=12> */
.L_x_56:
[----:B------:R-:W-:Y:S05]  /*5d30*/  BSYNC B1 ;  /* 0x0000000000017941 */ /* 0x000fea0003800000 */
.L_x_55:
        /* <DEDUP_REMOVED lines=12> */
.L_x_58:
[----:B------:R-:W-:Y:S05]  /*5e00*/  BSYNC B1 ;  /* 0x0000000000017941 */ /* 0x000fea0003800000 */
.L_x_57:
        /* <DEDUP_REMOVED lines=12> */
.L_x_60:
[----:B------:R-:W-:Y:S05]  /*5ed0*/  BSYNC B1 ;  /* 0x0000000000017941 */ /* 0x000fea0003800000 */
.L_x_59:
        /* <DEDUP_REMOVED lines=12> */
.L_x_62:
[----:B------:R-:W-:Y:S05]  /*5fa0*/  BSYNC B1 ;  /* 0x0000000000017941 */ /* 0x000fea0003800000 */
.L_x_61:
        /* <DEDUP_REMOVED lines=12> */
.L_x_64:
[----:B------:R-:W-:Y:S05]  /*6070*/  BSYNC B1 ;  /* 0x0000000000017941 */ /* 0x000fea0003800000 */
.L_x_63:
        /* <DEDUP_REMOVED lines=12> */
.L_x_66:
[----:B------:R-:W-:Y:S05]  /*6140*/  BSYNC B1 ;  /* 0x0000000000017941 */ /* 0x000fea0003800000 */
.L_x_65:
        /* <DEDUP_REMOVED lines=12> */
.L_x_68:
[----:B------:R-:W-:Y:S05]  /*6210*/  BSYNC B1 ;  /* 0x0000000000017941 */ /* 0x000fea0003800000 */
.L_x_67:
        /* <DEDUP_REMOVED lines=12> */
.L_x_70:
[----:B------:R-:W-:Y:S05]  /*62e0*/  BSYNC B1 ;  /* 0x0000000000017941 */ /* 0x000fea0003800000 */
.L_x_69:
        /* <DEDUP_REMOVED lines=12> */
.L_x_72:
[----:B------:R-:W-:Y:S05]  /*63b0*/  BSYNC B1 ;  /* 0x0000000000017941 */ /* 0x000fea0003800000 */
.L_x_71:
        /* <DEDUP_REMOVED lines=12> */
.L_x_74:
[----:B------:R-:W-:Y:S05]  /*6480*/  BSYNC B1 ;  /* 0x0000000000017941 */ /* 0x000fea0003800000 */
.L_x_73:
        /* <DEDUP_REMOVED lines=12> */
.L_x_76:
[----:B------:R-:W-:Y:S05]  /*6550*/  BSYNC B1 ;  /* 0x0000000000017941 */ /* 0x000fea0003800000 */
.L_x_75:
        /* <DEDUP_REMOVED lines=12> */
.L_x_78:
[----:B------:R-:W-:Y:S05]  /*6620*/  BSYNC B1 ;  /* 0x0000000000017941 */ /* 0x000fea0003800000 */
.L_x_77:
        /* <DEDUP_REMOVED lines=12> */
.L_x_80:
[----:B------:R-:W-:Y:S05]  /*66f0*/  BSYNC B1 ;  /* 0x0000000000017941 */ /* 0x000fea0003800000 */
.L_x_79:
        /* <DEDUP_REMOVED lines=12> */
.L_x_82:
[----:B------:R-:W-:Y:S05]  /*67c0*/  BSYNC B1 ;  /* 0x0000000000017941 */ /* 0x000fea0003800000 */
.L_x_81:
        /* <DEDUP_REMOVED lines=12> */
.L_x_84:
[----:B------:R-:W-:Y:S05]  /*6890*/  BSYNC B1 ;  /* 0x0000000000017941 */ /* 0x000fea0003800000 */
.L_x_83:
        /* <DEDUP_REMOVED lines=12> */
.L_x_86:
[----:B------:R-:W-:Y:S05]  /*6960*/  BSYNC B1 ;  /* 0x0000000000017941 */ /* 0x000fea0003800000 */
.L_x_85:
        /* <DEDUP_REMOVED lines=12> */
.L_x_88:
[----:B------:R-:W-:Y:S05]  /*6a30*/  BSYNC B1 ;  /* 0x0000000000017941 */ /* 0x000fea0003800000 */
.L_x_87:
        /* <DEDUP_REMOVED lines=12> */
.L_x_90:
[----:B------:R-:W-:Y:S05]  /*6b00*/  BSYNC B1 ;  /* 0x0000000000017941 */ /* 0x000fea0003800000 */
.L_x_89:
        /* <DEDUP_REMOVED lines=12> */
.L_x_92:
[----:B------:R-:W-:Y:S05]  /*6bd0*/  BSYNC B1 ;  /* 0x0000000000017941 */ /* 0x000fea0003800000 */
.L_x_91:
        /* <DEDUP_REMOVED lines=12> */
.L_x_94:
[----:B------:R-:W-:Y:S05]  /*6ca0*/  BSYNC B1 ;  /* 0x0000000000017941 */ /* 0x000fea0003800000 */
.L_x_93:
        /* <DEDUP_REMOVED lines=12> */
.L_x_96:
[----:B------:R-:W-:Y:S05]  /*6d70*/  BSYNC B1 ;  /* 0x0000000000017941 */ /* 0x000fea0003800000 */
.L_x_95:
        /* <DEDUP_REMOVED lines=12> */
.L_x_98:
[----:B------:R-:W-:Y:S05]  /*6e40*/  BSYNC B1 ;  /* 0x0000000000017941 */ /* 0x000fea0003800000 */
.L_x_97:
        /* <DEDUP_REMOVED lines=12> */
.L_x_100:
[----:B------:R-:W-:Y:S05]  /*6f10*/  BSYNC B1 ;  /* 0x0000000000017941 */ /* 0x000fea0003800000 */
.L_x_99:
        /* <DEDUP_REMOVED lines=12> */
.L_x_102:
[----:B------:R-:W-:Y:S05]  /*6fe0*/  BSYNC B1 ;  /* 0x0000000000017941 */ /* 0x000fea0003800000 */
.L_x_101:
        /* <DEDUP_REMOVED lines=12> */
.L_x_104:
[----:B------:R-:W-:Y:S05]  /*70b0*/  BSYNC B1 ;  /* 0x0000000000017941 */ /* 0x000fea0003800000 */
.L_x_103:
        /* <DEDUP_REMOVED lines=12> */
.L_x_106:
[----:B------:R-:W-:Y:S05]  /*7180*/  BSYNC B1 ;  /* 0x0000000000017941 */ /* 0x000fea0003800000 */
.L_x_105:
        /* <DEDUP_REMOVED lines=12> */
.L_x_108:
[----:B------:R-:W-:Y:S05]  /*7250*/  BSYNC B1 ;  /* 0x0000000000017941 */ /* 0x000fea0003800000 */
.L_x_107:
        /* <DEDUP_REMOVED lines=12> */
.L_x_110:
[----:B------:R-:W-:Y:S05]  /*7320*/  BSYNC B1 ;  /* 0x0000000000017941 */ /* 0x000fea0003800000 */
.L_x_109:
        /* <DEDUP_REMOVED lines=12> */
.L_x_112:
[----:B------:R-:W-:Y:S05]  /*73f0*/  BSYNC B1 ;  /* 0x0000000000017941 */ /* 0x000fea0003800000 */
.L_x_111:
        /* <DEDUP_REMOVED lines=12> */
.L_x_114:
[----:B------:R-:W-:Y:S05]  /*74c0*/  BSYNC B1 ;  /* 0x0000000000017941 */ /* 0x000fea0003800000 */
.L_x_113:
        /* <DEDUP_REMOVED lines=12> */
.L_x_116:
[----:B------:R-:W-:Y:S05]  /*7590*/  BSYNC B1 ;  /* 0x0000000000017941 */ /* 0x000fea0003800000 */
.L_x_115:
        /* <DEDUP_REMOVED lines=12> */
.L_x_118:
[----:B------:R-:W-:Y:S05]  /*7660*/  BSYNC B1 ;  /* 0x0000000000017941 */ /* 0x000fea0003800000 */
.L_x_117:
        /* <DEDUP_REMOVED lines=12> */
.L_x_120:
[----:B------:R-:W-:Y:S05]  /*7730*/  BSYNC B1 ;  /* 0x0000000000017941 */ /* 0x000fea0003800000 */
.L_x_119:
        /* <DEDUP_REMOVED lines=12> */
.L_x_122:
[----:B------:R-:W-:Y:S05]  /*7800*/  BSYNC B1 ;  /* 0x0000000000017941 */ /* 0x000fea0003800000 */
.L_x_121:
        /* <DEDUP_REMOVED lines=12> */
.L_x_124:
[----:B------:R-:W-:Y:S05]  /*78d0*/  BSYNC B1 ;  /* 0x0000000000017941 */ /* 0x000fea0003800000 */
.L_x_123:
        /* <DEDUP_REMOVED lines=12> */
.L_x_126:
[----:B------:R-:W-:Y:S05]  /*79a0*/  BSYNC B1 ;  /* 0x0000000000017941 */ /* 0x000fea0003800000 */
.L_x_125:
        /* <DEDUP_REMOVED lines=12> */
.L_x_128:
[----:B------:R-:W-:Y:S05]  /*7a70*/  BSYNC B1 ;  /* 0x0000000000017941 */ /* 0x000fea0003800000 */
.L_x_127:
        /* <DEDUP_REMOVED lines=12> */
.L_x_130:
[----:B------:R-:W-:Y:S05]  /*7b40*/  BSYNC B1 ;  /* 0x0000000000017941 */ /* 0x000fea0003800000 */
.L_x_129:
        /* <DEDUP_REMOVED lines=12> */
.L_x_132:
[----:B------:R-:W-:Y:S05]  /*7c10*/  BSYNC B1 ;  /* 0x0000000000017941 */ /* 0x000fea0003800000 */
.L_x_131:
        /* <DEDUP_REMOVED lines=12> */
.L_x_134:
[----:B------:R-:W-:Y:S05]  /*7ce0*/  BSYNC B1 ;  /* 0x0000000000017941 */ /* 0x000fea0003800000 */
.L_x_133:
        /* <DEDUP_REMOVED lines=12> */
.L_x_136:
[----:B------:R-:W-:Y:S05]  /*7db0*/  BSYNC B1 ;  /* 0x0000000000017941 */ /* 0x000fea0003800000 */
.L_x_135:
        /* <DEDUP_REMOVED lines=12> */
.L_x_138:
[----:B------:R-:W-:Y:S05]  /*7e80*/  BSYNC B1 ;  /* 0x0000000000017941 */ /* 0x000fea0003800000 */
.L_x_137:
        /* <DEDUP_REMOVED lines=12> */
.L_x_140:
[----:B------:R-:W-:Y:S05]  /*7f50*/  BSYNC B1 ;  /* 0x0000000000017941 */ /* 0x000fea0003800000 */
.L_x_139:
        /* <DEDUP_REMOVED lines=12> */
.L_x_142:
[----:B------:R-:W-:Y:S05]  /*8020*/  BSYNC B1 ;  /* 0x0000000000017941 */ /* 0x000fea0003800000 */
.L_x_141:
        /* <DEDUP_REMOVED lines=12> */
.L_x_144:
[----:B------:R-:W-:Y:S05]  /*80f0*/  BSYNC B1 ;  /* 0x0000000000017941 */ /* 0x000fea0003800000 */
.L_x_143:
        /* <DEDUP_REMOVED lines=12> */
.L_x_146:
[----:B------:R-:W-:Y:S05]  /*81c0*/  BSYNC B1 ;  /* 0x0000000000017941 */ /* 0x000fea0003800000 */
.L_x_145:
        /* <DEDUP_REMOVED lines=12> */
.L_x_148:
[----:B------:R-:W-:Y:S05]  /*8290*/  BSYNC B1 ;  /* 0x0000000000017941 */ /* 0x000fea0003800000 */
.L_x_147:
        /* <DEDUP_REMOVED lines=12> */
.L_x_150:
[----:B------:R-:W-:Y:S05]  /*8360*/  BSYNC B1 ;  /* 0x0000000000017941 */ /* 0x000fea0003800000 */
.L_x_149:
        /* <DEDUP_REMOVED lines=12> */
.L_x_152:
[----:B------:R-:W-:Y:S05]  /*8430*/  BSYNC B1 ;  /* 0x0000000000017941 */ /* 0x000fea0003800000 */
.L_x_151:
        /* <DEDUP_REMOVED lines=12> */
.L_x_154:
[----:B------:R-:W-:Y:S05]  /*8500*/  BSYNC B1 ;  /* 0x0000000000017941 */ /* 0x000fea0003800000 */
.L_x_153:
        /* <DEDUP_REMOVED lines=12> */
.L_x_156:
[----:B------:R-:W-:Y:S05]  /*85d0*/  BSYNC B1 ;  /* 0x0000000000017941 */ /* 0x000fea0003800000 */
.L_x_155:
        /* <DEDUP_REMOVED lines=12> */
.L_x_158:
[----:B------:R-:W-:Y:S05]  /*86a0*/  BSYNC B1 ;  /* 0x0000000000017941 */ /* 0x000fea0003800000 */
.L_x_157:
        /* <DEDUP_REMOVED lines=12> */
.L_x_160:
[----:B------:R-:W-:Y:S05]  /*8770*/  BSYNC B1 ;  /* 0x0000000000017941 */ /* 0x000fea0003800000 */
.L_x_159:
        /* <DEDUP_REMOVED lines=12> */
.L_x_162:
[----:B------:R-:W-:Y:S05]  /*8840*/  BSYNC B1 ;  /* 0x0000000000017941 */ /* 0x000fea0003800000 */
.L_x_161:
        /* <DEDUP_REMOVED lines=12> */
.L_x_164:
[----:B------:R-:W-:Y:S05]  /*8910*/  BSYNC B1 ;  /* 0x0000000000017941 */ /* 0x000fea0003800000 */
.L_x_163:
        /* <DEDUP_REMOVED lines=12> */
.L_x_166:
[----:B------:R-:W-:Y:S05]  /*89e0*/  BSYNC B1 ;  /* 0x0000000000017941 */ /* 0x000fea0003800000 */
.L_x_165:
        /* <DEDUP_REMOVED lines=12> */
.L_x_168:
[----:B------:R-:W-:Y:S05]  /*8ab0*/  BSYNC B1 ;  /* 0x0000000000017941 */ /* 0x000fea0003800000 */
.L_x_167:
        /* <DEDUP_REMOVED lines=12> */
.L_x_170:
[----:B------:R-:W-:Y:S05]  /*8b80*/  BSYNC B1 ;  /* 0x0000000000017941 */ /* 0x000fea0003800000 */
.L_x_169:
        /* <DEDUP_REMOVED lines=12> */
.L_x_172:
[----:B------:R-:W-:Y:S05]  /*8c50*/  BSYNC B1 ;  /* 0x0000000000017941 */ /* 0x000fea0003800000 */
.L_x_171:
        /* <DEDUP_REMOVED lines=12> */
.L_x_174:
[----:B------:R-:W-:Y:S05]  /*8d20*/  BSYNC B1 ;  /* 0x0000000000017941 */ /* 0x000fea0003800000 */
.L_x_173:
        /* <DEDUP_REMOVED lines=12> */
.L_x_176:
[----:B------:R-:W-:Y:S05]  /*8df0*/  BSYNC B1 ;  /* 0x0000000000017941 */ /* 0x000fea0003800000 */
.L_x_175:
        /* <DEDUP_REMOVED lines=12> */
.L_x_178:
[----:B------:R-:W-:Y:S05]  /*8ec0*/  BSYNC B1 ;  /* 0x0000000000017941 */ /* 0x000fea0003800000 */
.L_x_177:
        /* <DEDUP_REMOVED lines=12> */
.L_x_180:
[----:B------:R-:W-:Y:S05]  /*8f90*/  BSYNC B1 ;  /* 0x0000000000017941 */ /* 0x000fea0003800000 */
.L_x_179:
        /* <DEDUP_REMOVED lines=12> */
.L_x_182:
[----:B------:R-:W-:Y:S05]  /*9060*/  BSYNC B1 ;  /* 0x0000000000017941 */ /* 0x000fea0003800000 */
.L_x_181:
        /* <DEDUP_REMOVED lines=12> */
.L_x_184:
[----:B------:R-:W-:Y:S05]  /*9130*/  BSYNC B1 ;  /* 0x0000000000017941 */ /* 0x000fea0003800000 */
.L_x_183:
[----:B-----5:R-:W-:Y:S01]  /*9140*/  LOP3.LUT R32, R32, 0xff, RZ, 0xc0, !PT ;  /* 0x000000ff20207812 */ /* 0x020fe200078ec0ff */
[----:B------:R-:W-:Y:S01]  /*9150*/  BSSY B1, `(.L_x_185) ;  /* 0x000000b000017945 */ /* 0x000fe20003800000 */
[----:B------:R-:W-:Y:S02]  /*9160*/  ISETP.LT.OR P4, PT, R35, 0x99, !P0 ;  /* 0x000000992300780c */ /* 0x000fe40004781670 */
[----:B------:R-:W-:-:S05]  /*9170*/  F2FP.F16.E4M3.UNPACK_B R32, R32 ;  /* 0x00000020ff20723e */ /* 0x000fca00020006ff */
[----:B------:R-:W-:-:S05]  /*9180*/  HADD2.F32 R32, -RZ, R32.H0_H0 ;  /* 0x20000020ff207230 */ /* 0x000fca0000004100 */
[----:B------:R-:W-:-:S04]  /*9190*/  FMUL R32, R32, UR21 ;  /* 0x0000001520207c20 */ /* 0x000fc80008400000 */
[----:B------:R-:W-:Y:S01]  /*91a0*/  FFMA R32, R23, UR20, R32 ;  /* 0x0000001417207c23 */ /* 0x000fe20008000020 */
[----:B------:R-:W-:-:S04]  /*91b0*/  PRMT R23, RZ, 0x7610, R23 ;  /* 0x00007610ff177816 */ /* 0x000fc80000000017 */
[----:B-1----:R-:W-:-:S05]  /*91c0*/  F2FP.SATFINITE.E4M3.F32.PACK_AB_MERGE_C R33, RZ, R32, RZ ;  /* 0x00000020ff21723e */ /* 0x002fca00048070ff */
[----:B------:R1:W-:Y:S01]  /*91d0*/  @!P2 STG.E.U8 desc[UR18][R26.64+0x91], R33 ;  /* 0x000091211a00a986 */ /* 0x0003e2000c101112 */
[----:B------:R-:W-:Y:S05]  /*91e0*/  @P4 BRA `(.L_x_186) ;  /* 0x0000000000044947 */ /* 0x000fea0003800000 */
[----:B------:R0:W5:Y:S02]  /*91f0*/  LDG.E.U8 R23, desc[UR18][R28.64+0x98] ;  /* 0x000098121c177981 */ /* 0x000164000c1e1100 */
.L_x_186:
[----:B------:R-:W-:Y:S05]  /*9200*/  BSYNC B1 ;  /* 0x0000000000017941 */ /* 0x000fea0003800000 */
.L_x_185:
        /* <DEDUP_REMOVED lines=8> */
[----:B------:R-:W-:-:S05]  /*9290*/  F2FP.SATFINITE.E4M3.F32.PACK_AB_MERGE_C R23, RZ, R23, RZ ;  /* 0x00000017ff17723e */ /* 0x000fca00048070ff */
[----:B------:R0:W-:Y:S01]  /*92a0*/  @!P4 STG.E.U8 desc[UR18][R24.64+0x98], R23 ;  /* 0x000098171800c986 */ /* 0x0001e2000c101112 */
[----:B------:R-:W-:Y:S05]  /*92b0*/  @P2 BRA `(.L_x_188) ;  /* 0x0000000000042947 */ /* 0x000fea0003800000 */
[----:B------:R0:W5:Y:S02]  /*92c0*/  LDG.E.U8 R22, desc[UR18][R28.64+0x99] ;  /* 0x000099121c167981 */ /* 0x000164000c1e1100 */
.L_x_188:
[----:B------:R-:W-:Y:S05]  /*92d0*/  BSYNC B1 ;  /* 0x0000000000017941 */ /* 0x000fea0003800000 */
.L_x_187:
        /* <DEDUP_REMOVED lines=8> */
[----:B0-----:R-:W-:-:S05]  /*9360*/  F2FP.SATFINITE.E4M3.F32.PACK_AB_MERGE_C R23, RZ, R22, RZ ;  /* 0x00000016ff17723e */ /* 0x001fca00048070ff */
[----:B------:R0:W-:Y:S01]  /*9370*/  @!P2 STG.E.U8 desc[UR18][R24.64+0x99], R23 ;  /* 0x000099171800a986 */ /* 0x0001e2000c101112 */
[----:B------:R-:W-:Y:S05]  /*9380*/  @P4 BRA `(.L_x_190) ;  /* 0x0000000000044947 */ /* 0x000fea0003800000 */
[----:B------:R0:W5:Y:S02]  /*9390*/  LDG.E.U8 R21, desc[UR18][R30.64+0x98] ;  /* 0x000098121e157981 */ /* 0x000164000c1e1100 */
.L_x_190:
[----:B------:R-:W-:Y:S05]  /*93a0*/  BSYNC B1 ;  /* 0x0000000000017941 */ /* 0x000fea0003800000 */
.L_x_189:
        /* <DEDUP_REMOVED lines=12> */
.L_x_192:
[----:B------:R-:W-:Y:S05]  /*9470*/  BSYNC B1 ;  /* 0x0000000000017941 */ /* 0x000fea0003800000 */
.L_x_191:
        /* <DEDUP_REMOVED lines=12> */
.L_x_194:
[----:B------:R-:W-:Y:S05]  /*9540*/  BSYNC B1 ;  /* 0x0000000000017941 */ /* 0x000fea0003800000 */
.L_x_193:
        /* <DEDUP_REMOVED lines=12> */
.L_x_196:
[----:B------:R-:W-:Y:S05]  /*9610*/  BSYNC B1 ;  /* 0x0000000000017941 */ /* 0x000fea0003800000 */
.L_x_195:
        /* <DEDUP_REMOVED lines=12> */
.L_x_198:
[----:B------:R-:W-:Y:S05]  /*96e0*/  BSYNC B1 ;  /* 0x0000000000017941 */ /* 0x000fea0003800000 */
.L_x_197:
        /* <DEDUP_REMOVED lines=12> */
.L_x_200:
[----:B------:R-:W-:Y:S05]  /*97b0*/  BSYNC B1 ;  /* 0x0000000000017941 */ /* 0x000fea0003800000 */
.L_x_199:
        /* <DEDUP_REMOVED lines=12> */
.L_x_202:
[----:B------:R-:W-:Y:S05]  /*9880*/  BSYNC B1 ;  /* 0x0000000000017941 */ /* 0x000fea0003800000 */
.L_x_201:
        /* <DEDUP_REMOVED lines=12> */
.L_x_204:
[----:B------:R-:W-:Y:S05]  /*9950*/  BSYNC B1 ;  /* 0x0000000000017941 */ /* 0x000fea0003800000 */
.L_x_203:
        /* <DEDUP_REMOVED lines=12> */
.L_x_206:
[----:B------:R-:W-:Y:S05]  /*9a20*/  BSYNC B1 ;  /* 0x0000000000017941 */ /* 0x000fea0003800000 */
.L_x_205:
        /* <DEDUP_REMOVED lines=12> */
.L_x_208:
[----:B------:R-:W-:Y:S05]  /*9af0*/  BSYNC B1 ;  /* 0x0000000000017941 */ /* 0x000fea0003800000 */
.L_x_207:
        /* <DEDUP_REMOVED lines=12> */
.L_x_210:
[----:B------:R-:W-:Y:S05]  /*9bc0*/  BSYNC B1 ;  /* 0x0000000000017941 */ /* 0x000fea0003800000 */
.L_x_209:
        /* <DEDUP_REMOVED lines=12> */
.L_x_212:
[----:B------:R-:W-:Y:S05]  /*9c90*/  BSYNC B1 ;  /* 0x0000000000017941 */ /* 0x000fea0003800000 */
.L_x_211:
        /* <DEDUP_REMOVED lines=12> */
.L_x_214:
[----:B------:R-:W-:Y:S05]  /*9d60*/  BSYNC B1 ;  /* 0x0000000000017941 */ /* 0x000fea0003800000 */
.L_x_213:
        /* <DEDUP_REMOVED lines=12> */
.L_x_216:
[----:B------:R-:W-:Y:S05]  /*9e30*/  BSYNC B1 ;  /* 0x0000000000017941 */ /* 0x000fea0003800000 */
.L_x_215:
        /* <DEDUP_REMOVED lines=12> */
.L_x_218:
[----:B------:R-:W-:Y:S05]  /*9f00*/  BSYNC B1 ;  /* 0x0000000000017941 */ /* 0x000fea0003800000 */
.L_x_217:
        /* <DEDUP_REMOVED lines=12> */
.L_x_220:
[----:B------:R-:W-:Y:S05]  /*9fd0*/  BSYNC B1 ;  /* 0x0000000000017941 */ /* 0x000fea0003800000 */
.L_x_219:
        /* <DEDUP_REMOVED lines=12> */
.L_x_222:
[----:B------:R-:W-:Y:S05]  /*a0a0*/  BSYNC B1 ;  /* 0x0000000000017941 */ /* 0x000fea0003800000 */
.L_x_221:
        /* <DEDUP_REMOVED lines=12> */
.L_x_224:
[----:B------:R-:W-:Y:S05]  /*a170*/  BSYNC B1 ;  /* 0x0000000000017941 */ /* 0x000fea0003800000 */
.L_x_223:
        /* <DEDUP_REMOVED lines=12> */
.L_x_226:
[----:B------:R-:W-:Y:S05]  /*a240*/  BSYNC B1 ;  /* 0x0000000000017941 */ /* 0x000fea0003800000 */
.L_x_225:
        /* <DEDUP_REMOVED lines=12> */
.L_x_228:
[----:B------:R-:W-:Y:S05]  /*a310*/  BSYNC B1 ;  /* 0x0000000000017941 */ /* 0x000fea0003800000 */
.L_x_227:
[----:B-----5:R-:W-:Y:S01]  /*a320*/  LOP3.LUT R2, R2, 0xff, RZ, 0xc0, !PT ;  /* 0x000000ff02027812 */ /* 0x020fe200078ec0ff */
[----:B------:R-:W-:Y:S01]  /*a330*/  BSSY B1, `(.L_x_229) ;  /* 0x000000b000017945 */ /* 0x000fe20003800000 */
[----:B------:R-:W-:Y:S02]  /*a340*/  ISETP.LT.OR P4, PT, R35, 0xc1, !P1 ;  /* 0x000000c12300780c */ /* 0x000fe40004f81670 */
[----:B------:R-:W-:-:S05]  /*a350*/  F2FP.F16.E4M3.UNPACK_B R2, R2 ;  /* 0x00000002ff02723e */ /* 0x000fca00020006ff */
[----:B------:R-:W-:-:S05]  /*a360*/  HADD2.F32 R2, -RZ, R2.H0_H0 ;  /* 0x20000002ff027230 */ /* 0x000fca0000004100 */
[----:B0-----:R-:W-:-:S04]  /*a370*/  FMUL R3, R2, UR21 ;  /* 0x0000001502037c20 */ /* 0x001fc80008400000 */
[----:B------:R-:W-:Y:S01]  /*a380*/  FFMA R3, R0, UR20, R3 ;  /* 0x0000001400037c23 */ /* 0x000fe20008000003 */
[----:B------:R-:W-:-:S04]  /*a390*/  PRMT R0, RZ, 0x7610, R0 ;  /* 0x00007610ff007816 */ /* 0x000fc80000000000 */
[----:B------:R-:W-:-:S05]  /*a3a0*/  F2FP.SATFINITE.E4M3.F32.PACK_AB_MERGE_C R3, RZ, R3, RZ ;  /* 0x00000003ff03723e */ /* 0x000fca00048070ff */
[----:B------:R0:W-:Y:S01]  /*a3b0*/  @!P2 STG.E.U8 desc[UR18][R24.64+0xc1], R3 ;  /* 0x0000c1031800a986 */ /* 0x0001e2000c101112 */
[----:B------:R-:W-:Y:S05]  /*a3c0*/  @P4 BRA `(.L_x_230) ;  /* 0x0000000000044947 */ /* 0x000fea0003800000 */
[----:B------:R0:W5:Y:S02]  /*a3d0*/  LDG.E.U8 R0, desc[UR18][R30.64+0xc0] ;  /* 0x0000c0121e007981 */ /* 0x000164000c1e1100 */
.L_x_230:
[----:B------:R-:W-:Y:S05]  /*a3e0*/  BSYNC B1 ;  /* 0x0000000000017941 */ /* 0x000fea0003800000 */
.L_x_229:
[----:B------:R-:W2:Y:S01]  /*a3f0*/  LDL.LU R2, [R1] ;  /* 0x0000000001027983 */ /* 0x000ea20000300800 */
[----:B-----5:R-:W-:Y:S01]  /*a400*/  LOP3.LUT R0, R0, 0xff, RZ, 0xc0, !PT ;  /* 0x000000ff00007812 */ /* 0x020fe200078ec0ff */
[----:B------:R-:W-:Y:S01]  /*a410*/  BSSY B1, `(.L_x_231) ;  /* 0x000000b000017945 */ /* 0x000fe20003800000 */
[----:B------:R-:W-:Y:S02]  /*a420*/  ISETP.LT.OR P2, PT, R35, 0xc2, !P1 ;  /* 0x000000c22300780c */ /* 0x000fe40004f41670 */
[----:B------:R-:W-:-:S05]  /*a430*/  F2FP.F16.E4M3.UNPACK_B R0, R0 ;  /* 0x00000000ff00723e */ /* 0x000fca00020006ff */
[----:B------:R-:W-:-:S05]  /*a440*/  HADD2.F32 R0, -RZ, R0.H0_H0 ;  /* 0x20000000ff007230 */ /* 0x000fca0000004100 */
[----:B------:R-:W-:-:S04]  /*a450*/  FMUL R0, R0, UR21 ;  /* 0x0000001500007c20 */ /* 0x000fc80008400000 */
[----:B--2---:R-:W-:-:S05]  /*a460*/  FFMA R0, R2, UR20, R0 ;  /* 0x0000001402007c23 */ /* 0x004fca0008000000 */
[----:B0-----:R-:W-:Y:S02]  /*a470*/  F2FP.SATFINITE.E4M3.F32.PACK_AB_MERGE_C R3, RZ, R0, RZ ;  /* 0x00000000ff03723e */ /* 0x001fe400048070ff */
[----:B------:R-:W-:-:S03]  /*a480*/  PRMT R0, RZ, 0x7610, R0 ;  /* 0x00007610ff007816 */ /* 0x000fc60000000000 */
[----:B------:R0:W-:Y:S01]  /*a490*/  @!P4 STG.E.U8 desc[UR18][R26.64+0xc0], R3 ;  /* 0x0000c0031a00c986 */ /* 0x0001e2000c101112 */
[----:B------:R-:W-:Y:S05]  /*a4a0*/  @P2 BRA `(.L_x_232) ;  /* 0x0000000000042947 */ /* 0x000fea0003800000 */
[----:B------:R2:W5:Y:S02]  /*a4b0*/  LDG.E.U8 R0, desc[UR18][R30.64+0xc1] ;  /* 0x0000c1121e007981 */ /* 0x000564000c1e1100 */
.L_x_232:
[----:B------:R-:W-:Y:S05]  /*a4c0*/  BSYNC B1 ;  /* 0x0000000000017941 */ /* 0x000fea0003800000 */
.L_x_231:
[----:B------:R-:W3:Y:S01]  /*a4d0*/  LDL.LU R2, [R1+0x4] ;  /* 0x0000040001027983 */ /* 0x000ee20000300800 */
[----:B-----5:R-:W-:Y:S01]  /*a4e0*/  LOP3.LUT R0, R0, 0xff, RZ, 0xc0, !PT ;  /* 0x000000ff00007812 */ /* 0x020fe200078ec0ff */
[----:B------:R-:W-:Y:S01]  /*a4f0*/  BSSY B1, `(.L_x_233) ;  /* 0x000000b000017945 */ /* 0x000fe20003800000 */
[----:B------:R-:W-:Y:S02]  /*a500*/  ISETP.LT.OR P4, PT, R35, 0xc9, !P0 ;  /* 0x000000c92300780c */ /* 0x000fe40004781670 */
[----:B------:R-:W-:-:S05]  /*a510*/  F2FP.F16.E4M3.UNPACK_B R0, R0 ;  /* 0x00000000ff00723e */ /* 0x000fca00020006ff */
[----:B------:R-:W-:-:S05]  /*a520*/  HADD2.F32 R0, -RZ, R0.H0_H0 ;  /* 0x20000000ff007230 */ /* 0x000fca0000004100 */
[----:B------:R-:W-:-:S04]  /*a530*/  FMUL R0, R0, UR21 ;  /* 0x0000001500007c20 */ /* 0x000fc80008400000 */
[----:B---3--:R-:W-:-:S05]  /*a540*/  FFMA R0, R2, UR20, R0 ;  /* 0x0000001402007c23 */ /* 0x008fca0008000000 */
[----:B0-----:R-:W-:Y:S02]  /*a550*/  F2FP.SATFINITE.E4M3.F32.PACK_AB_MERGE_C R3, RZ, R0, RZ ;  /* 0x00000000ff03723e */ /* 0x001fe400048070ff */
[----:B------:R-:W-:-:S03]  /*a560*/  PRMT R0, RZ, 0x7610, R0 ;  /* 0x00007610ff007816 */ /* 0x000fc60000000000 */
[----:B------:R0:W-:Y:S01]  /*a570*/  @!P2 STG.E.U8 desc[UR18][R26.64+0xc1], R3 ;  /* 0x0000c1031a00a986 */ /* 0x0001e2000c101112 */
[----:B------:R-:W-:Y:S05]  /*a580*/  @P4 BRA `(.L_x_234) ;  /* 0x0000000000044947 */ /* 0x000fea0003800000 */
[----:B------:R3:W5:Y:S02]  /*a590*/  LDG.E.U8 R0, desc[UR18][R28.64+0xc8] ;  /* 0x0000c8121c007981 */ /* 0x000764000c1e1100 */
.L_x_234:
[----:B------:R-:W-:Y:S05]  /*a5a0*/  BSYNC B1 ;  /* 0x0000000000017941 */ /* 0x000fea0003800000 */
.L_x_233:
[----:B------:R-:W2:Y:S01]  /*a5b0*/  LDL.LU R2, [R1+0x8] ;  /* 0x0000080001027983 */ /* 0x000ea20000300800 */
        /* <DEDUP_REMOVED lines=12> */
.L_x_236:
[----:B------:R-:W-:Y:S05]  /*a680*/  BSYNC B1 ;  /* 0x0000000000017941 */ /* 0x000fea0003800000 */
.L_x_235:
        /* <DEDUP_REMOVED lines=13> */
.L_x_238:
[----:B------:R-:W-:Y:S05]  /*a760*/  BSYNC B1 ;  /* 0x0000000000017941 */ /* 0x000fea0003800000 */
.L_x_237:
        /* <DEDUP_REMOVED lines=13> */
.L_x_240:
[----:B------:R-:W-:Y:S05]  /*a840*/  BSYNC B1 ;  /* 0x0000000000017941 */ /* 0x000fea0003800000 */
.L_x_239:
        /* <DEDUP_REMOVED lines=13> */
.L_x_242:
[----:B------:R-:W-:Y:S05]  /*a920*/  BSYNC B1 ;  /* 0x0000000000017941 */ /* 0x000fea0003800000 */
.L_x_241:
        /* <DEDUP_REMOVED lines=13> */
.L_x_244:
[----:B------:R-:W-:Y:S05]  /*aa00*/  BSYNC B1 ;  /* 0x0000000000017941 */ /* 0x000fea0003800000 */
.L_x_243:
        /* <DEDUP_REMOVED lines=13> */
.L_x_246:
[----:B------:R-:W-:Y:S05]  /*aae0*/  BSYNC B1 ;  /* 0x0000000000017941 */ /* 0x000fea0003800000 */
.L_x_245:
        /* <DEDUP_REMOVED lines=13> */
.L_x_248:
[----:B------:R-:W-:Y:S05]  /*abc0*/  BSYNC B1 ;  /* 0x0000000000017941 */ /* 0x000fea0003800000 */
.L_x_247:
        /* <DEDUP_REMOVED lines=13> */
.L_x_250:
[----:B------:R-:W-:Y:S05]  /*aca0*/  BSYNC B1 ;  /* 0x0000000000017941 */ /* 0x000fea0003800000 */
.L_x_249:
        /* <DEDUP_REMOVED lines=13> */
.L_x_252:
[----:B------:R-:W-:Y:S05]  /*ad80*/  BSYNC B1 ;  /* 0x0000000000017941 */ /* 0x000fea0003800000 */
.L_x_251:
        /* <DEDUP_REMOVED lines=13> */
.L_x_254:
[----:B------:R-:W-:Y:S05]  /*ae60*/  BSYNC B1 ;  /* 0x0000000000017941 */ /* 0x000fea0003800000 */
.L_x_253:
        /* <DEDUP_REMOVED lines=13> */
.L_x_256:
[----:B------:R-:W-:Y:S05]  /*af40*/  BSYNC B1 ;  /* 0x0000000000017941 */ /* 0x000fea0003800000 */
.L_x_255:
        /* <DEDUP_REMOVED lines=13> */
.L_x_258:
[----:B------:R-:W-:Y:S05]  /*b020*/  BSYNC B1 ;  /* 0x0000000000017941 */ /* 0x000fea0003800000 */
.L_x_257:
        /* <DEDUP_REMOVED lines=13> */
.L_x_260:
[----:B------:R-:W-:Y:S05]  /*b100*/  BSYNC B1 ;  /* 0x0000000000017941 */ /* 0x000fea0003800000 */
.L_x_259:
        /* <DEDUP_REMOVED lines=13> */
.L_x_262:
[----:B------:R-:W-:Y:S05]  /*b1e0*/  BSYNC B1 ;  /* 0x0000000000017941 */ /* 0x000fea0003800000 */
.L_x_261:
        /* <DEDUP_REMOVED lines=13> */
.L_x_264:
[----:B------:R-:W-:Y:S05]  /*b2c0*/  BSYNC B1 ;  /* 0x0000000000017941 */ /* 0x000fea0003800000 */
.L_x_263:
        /* <DEDUP_REMOVED lines=13> */
.L_x_266:
[----:B------:R-:W-:Y:S05]  /*b3a0*/  BSYNC B1 ;  /* 0x0000000000017941 */ /* 0x000fea0003800000 */
.L_x_265:
        /* <DEDUP_REMOVED lines=13> */
.L_x_268:
[----:B------:R-:W-:Y:S05]  /*b480*/  BSYNC B1 ;  /* 0x0000000000017941 */ /* 0x000fea0003800000 */
.L_x_267:
        /* <DEDUP_REMOVED lines=13> */
.L_x_270:
[----:B------:R-:W-:Y:S05]  /*b560*/  BSYNC B1 ;  /* 0x0000000000017941 */ /* 0x000fea0003800000 */
.L_x_269:
        /* <DEDUP_REMOVED lines=13> */
.L_x_272:
[----:B------:R-:W-:Y:S05]  /*b640*/  BSYNC B1 ;  /* 0x0000000000017941 */ /* 0x000fea0003800000 */
.L_x_271:
        /* <DEDUP_REMOVED lines=13> */
.L_x_274:
[----:B------:R-:W-:Y:S05]  /*b720*/  BSYNC B1 ;  /* 0x0000000000017941 */ /* 0x000fea0003800000 */
.L_x_273:
        /* <DEDUP_REMOVED lines=13> */
.L_x_276:
[----:B------:R-:W-:Y:S05]  /*b800*/  BSYNC B1 ;  /* 0x0000000000017941 */ /* 0x000fea0003800000 */
.L_x_275:
        /* <DEDUP_REMOVED lines=13> */
.L_x_278:
[----:B------:R-:W-:Y:S05]  /*b8e0*/  BSYNC B1 ;  /* 0x0000000000017941 */ /* 0x000fea0003800000 */
.L_x_277:
        /* <DEDUP_REMOVED lines=13> */
.L_x_280:
[----:B------:R-:W-:Y:S05]  /*b9c0*/  BSYNC B1 ;  /* 0x0000000000017941 */ /* 0x000fea0003800000 */
.L_x_279:
        /* <DEDUP_REMOVED lines=13> */
.L_x_282:
[----:B------:R-:W-:Y:S05]  /*baa0*/  BSYNC B1 ;  /* 0x0000000000017941 */ /* 0x000fea0003800000 */
.L_x_281:
        /* <DEDUP_REMOVED lines=13> */
.L_x_284:
[----:B------:R-:W-:Y:S05]  /*bb80*/  BSYNC B1 ;  /* 0x0000000000017941 */ /* 0x000fea0003800000 */
.L_x_283:
        /* <DEDUP_REMOVED lines=13> */
.L_x_286:
[----:B------:R-:W-:Y:S05]  /*bc60*/  BSYNC B1 ;  /* 0x0000000000017941 */ /* 0x000fea0003800000 */
.L_x_285:
        /* <DEDUP_REMOVED lines=13> */
.L_x_288:
[----:B------:R-:W-:Y:S05]  /*bd40*/  BSYNC B1 ;  /* 0x0000000000017941 */ /* 0x000fea0003800000 */
.L_x_287:
[----:B------:R-:W-:Y:S05]  /*bd50*/  @P1 BRA `(.L_x_289) ;  /* 0x0000002000a41947 */ /* 0x000fea0003800000 */
[----:B------:R-:W2:Y:S01]  /*bd60*/  LDL.LU R2, [R1+0x74] ;  /* 0x0000740001027983 */ /* 0x000ea20000300800 */
[----:B-----5:R-:W-:-:S04]  /*bd70*/  LOP3.LUT R0, R0, 0xff, RZ, 0xc0, !PT ;  /* 0x000000ff00007812 */ /* 0x020fc800078ec0ff */
[----:B------:R-:W-:-:S05]  /*bd80*/  F2FP.F16.E4M3.UNPACK_B R0, R0 ;  /* 0x00000000ff00723e */ /* 0x000fca00020006ff */
[----:B------:R-:W-:-:S05]  /*bd90*/  HADD2.F32 R0, -RZ, R0.H0_H0 ;  /* 0x20000000ff007230 */ /* 0x000fca0000004100 */
[----:B------:R-:W-:-:S04]  /*bda0*/  FMUL R0, R0, UR21 ;  /* 0x0000001500007c20 */ /* 0x000fc80008400000 */
[----:B--2---:R-:W-:-:S05]  /*bdb0*/  FFMA R0, R2, UR20, R0 ;  /* 0x0000001402007c23 */ /* 0x004fca0008000000 */
[----:B0-----:R-:W-:-:S05]  /*bdc0*/  F2FP.SATFINITE.E4M3.F32.PACK_AB_MERGE_C R3, RZ, R0, RZ ;  /* 0x00000000ff03723e */ /* 0x001fca00048070ff */
[----:B------:R0:W-:Y:S01]  /*bdd0*/  STG.E.U8 desc[UR18][R26.64+0xf9], R3 ;  /* 0x0000f9031a007986 */ /* 0x0001e2000c101112 */
[----:B------:R-:W-:Y:S05]  /*bde0*/  BRA `(.L_x_289) ;  /* 0x0000002000807947 */ /* 0x000fea0003800000 */
.L_x_32:
[----:B------:R-:W-:Y:S01]  /*bdf0*/  ISETP.GE.AND P1, PT, R38, 0x1, PT ;  /* 0x000000012600780c */ /* 0x000fe20003f26270 */
[----:B------:R-:W-:Y:S01]  /*be00*/  FMUL R226, R226, UR20 ;  /* 0x00000014e2e27c20 */ /* 0x000fe20008400000 */
[----:B------:R-:W2:Y:S01]  /*be10*/  LDL.LU R227, [R1+0x10] ;  /* 0x0000100001e37983 */ /* 0x000ea20000300800 */
[----:B------:R-:W-:Y:S01]  /*be20*/  ISETP.GE.AND P0, PT, R38, 0x9, PT ;  /* 0x000000092600780c */ /* 0x000fe20003f06270 */
[----:B------:R-:W-:Y:S01]  /*be30*/  FMUL R225, R225, UR20 ;  /* 0x00000014e1e17c20 */ /* 0x000fe20008400000 */
[C---:B------:R-:W-:Y:S02]  /*be40*/  ISETP.LT.OR P4, PT, R35.reuse, 0x1, !P1 ;  /* 0x000000012300780c */ /* 0x040fe40004f81670 */
[C---:B------:R-:W-:Y:S02]  /*be50*/  ISETP.LT.OR P5, PT, R35.reuse, 0x2, !P1 ;  /* 0x000000022300780c */ /* 0x040fe40004fa1670 */
[----:B------:R-:W-:Y:S02]  /*be60*/  F2FP.SATFINITE.E4M3.F32.PACK_AB_MERGE_C R29, RZ, R226, RZ ;  /* 0x000000e2ff1d723e */ /* 0x000fe400048070ff */
[C---:B------:R-:W-:Y:S01]  /*be70*/  ISETP.LT.OR P2, PT, R35.reuse, 0x1, !P0 ;  /* 0x000000012300780c */ /* 0x040fe20004741670 */
[----:B------:R-:W-:Y:S01]  /*be80*/  FMUL R224, R224, UR20 ;  /* 0x00000014e0e07c20 */ /* 0x000fe20008400000 */
[----:B------:R-:W-:Y:S01]  /*be90*/  ISETP.LT.OR P6, PT, R35, 0xa, !P1 ;  /* 0x0000000a2300780c */ /* 0x000fe20004fc1670 */
[----:B------:R-:W-:Y:S01]  /*bea0*/  FMUL R223, R223, UR20 ;  /* 0x00000014dfdf7c20 */ /* 0x000fe20008400000 */
[----:B------:R-:W-:Y:S01]  /*beb0*/  F2FP.SATFINITE.E4M3.F32.PACK_AB_MERGE_C R225, RZ, R225, RZ ;  /* 0x000000e1ffe1723e */ /* 0x000fe200048070ff */
[----:B------:R-:W-:Y:S01]  /*bec0*/  FMUL R221, R221, UR20 ;  /* 0x00000014dddd7c20 */ /* 0x000fe20008400000 */
[----:B------:R-:W-:Y:S01]  /*bed0*/  FMUL R222, R222, UR20 ;  /* 0x00000014dede7c20 */ /* 0x000fe20008400000 */
[----:B------:R0:W-:Y:S01]  /*bee0*/  @!P4 STG.E.U8 desc[UR18][R24.64], R29 ;  /* 0x0000001d1800c986 */ /* 0x0001e2000c101112 */
[----:B------:R-:W-:-:S02]  /*bef0*/  ISETP.LT.OR P4, PT, R35, 0x2, !P0 ;  /* 0x000000022300780c */ /* 0x000fc40004781670 */
[----:B------:R-:W-:Y:S01]  /*bf00*/  F2FP.SATFINITE.E4M3.F32.PACK_AB_MERGE_C R31, RZ, R224, RZ ;  /* 0x000000e0ff1f723e */ /* 0x000fe200048070ff */
[----:B------:R1:W-:Y:S01]  /*bf10*/  @!P5 STG.E.U8 desc[UR18][R24.64+0x1], R225 ;  /* 0x000001e11800d986 */ /* 0x0003e2000c101112 */
[C---:B------:R-:W-:Y:S02]  /*bf20*/  ISETP.LT.OR P5, PT, R35.reuse, 0x9, !P1 ;  /* 0x000000092300780c */ /* 0x040fe40004fa1670 */
[----:B------:R-:W-:Y:S01]  /*bf30*/  F2FP.SATFINITE.E4M3.F32.PACK_AB_MERGE_C R223, RZ, R223, RZ ;  /* 0x000000dfffdf723e */ /* 0x000fe200048070ff */
[----:B------:R-:W-:Y:S01]  /*bf40*/  FMUL R220, R220, UR20 ;  /* 0x00000014dcdc7c20 */ /* 0x000fe20008400000 */
[----:B------:R-:W-:Y:S01]  /*bf50*/  F2FP.SATFINITE.E4M3.F32.PACK_AB_MERGE_C R221, RZ, R221, RZ ;  /* 0x000000ddffdd723e */ /* 0x000fe200048070ff */
[----:B------:R-:W-:Y:S01]  /*bf60*/  @!P2 STG.E.U8 desc[UR18][R26.64], R31 ;  /* 0x0000001f1a00a986 */ /* 0x000fe2000c101112 */
[----:B------:R-:W-:-:S03]  /*bf70*/  ISETP.LT.OR P2, PT, R35, 0x9, !P0 ;  /* 0x000000092300780c */ /* 0x000fc60004741670 */
[----:B------:R-:W-:Y:S01]  /*bf80*/  @!P4 STG.E.U8 desc[UR18][R26.64+0x1], R223 ;  /* 0x000001df1a00c986 */ /* 0x000fe2000c101112 */
[----:B------:R-:W-:-:S03]  /*bf90*/  ISETP.LT.OR P4, PT, R35, 0xa, !P0 ;  /* 0x0000000a2300780c */ /* 0x000fc60004781670 */
[----:B------:R-:W-:Y:S01]  /*bfa0*/  @!P6 STG.E.U8 desc[UR18][R24.64+0x9], R221 ;  /* 0x000009dd1800e986 */ /* 0x000fe2000c101112 */
[----:B------:R-:W-:Y:S01]  /*bfb0*/  ISETP.LT.OR P6, PT, R35, 0x12, !P1 ;  /* 0x000000122300780c */ /* 0x000fe20004fc1670 */
[----:B------:R-:W-:Y:S01]  /*bfc0*/  FMUL R219, R219, UR20 ;  /* 0x00000014dbdb7c20 */ /* 0x000fe20008400000 */
[----:B0-----:R-:W-:Y:S01]  /*bfd0*/  F2FP.SATFINITE.E4M3.F32.PACK_AB_MERGE_C R29, RZ, R222, RZ ;  /* 0x000000deff1d723e */ /* 0x001fe200048070ff */
[----:B------:R-:W-:Y:S01]  /*bfe0*/  FMUL R217, R217, UR20 ;  /* 0x00000014d9d97c20 */ /* 0x000fe20008400000 */
[----:B------:R-:W3:Y:S01]  /*bff0*/  LDL.LU R226, [R1+0xc] ;  /* 0x00000c0001e27983 */ /* 0x000ee20000300800 */
[----:B------:R-:W-:Y:S02]  /*c000*/  F2FP.SATFINITE.E4M3.F32.PACK_AB_MERGE_C R33, RZ, R220, RZ ;  /* 0x000000dcff21723e */ /* 0x000fe400048070ff */
[----:B------:R-:W-:Y:S01]  /*c010*/  F2FP.SATFINITE.E4M3.F32.PACK_AB_MERGE_C R219, RZ, R219, RZ ;  /* 0x000000dbffdb723e */ /* 0x000fe200048070ff */
[----:B------:R0:W-:Y:S01]  /*c020*/  @!P5 STG.E.U8 desc[UR18][R24.64+0x8], R29 ;  /* 0x0000081d1800d986 */ /* 0x0001e2000c101112 */
[----:B------:R-:W-:-:S02]  /*c030*/  ISETP.LT.OR P5, PT, R35, 0x11, !P1 ;  /* 0x000000112300780c */ /* 0x000fc40004fa1670 */
[----:B------:R-:W-:Y:S01]  /*c040*/  F2FP.SATFINITE.E4M3.F32.PACK_AB_MERGE_C R217, RZ, R217, RZ ;  /* 0x000000d9ffd9723e */ /* 0x000fe200048070ff */
[----:B-1----:R-:W4:Y:S01]  /*c050*/  LDL.LU R225, [R1+0x8] ;  /* 0x0000080001e17983 */ /* 0x002f220000300800 */
[----:B------:R-:W-:-:S03]  /*c060*/  FMUL R218, R218, UR20 ;  /* 0x00000014dada7c20 */ /* 0x000fc60008400000 */
[----:B------:R-:W3:Y:S04]  /*c070*/  LDL.LU R224, [R1+0x4] ;  /* 0x0000040001e07983 */ /* 0x000ee80000300800 */
[----:B------:R-:W4:Y:S01]  /*c080*/  LDL.LU R222, [R1] ;  /* 0x0000000001de7983 */ /* 0x000f220000300800 */
[----:B0-----:R-:W-:Y:S01]  /*c090*/  F2FP.SATFINITE.E4M3.F32.PACK_AB_MERGE_C R29, RZ, R218, RZ ;  /* 0x000000daff1d723e */ /* 0x001fe200048070ff */
[----:B------:R-:W-:Y:S01]  /*c0a0*/  FMUL R216, R216, UR20 ;  /* 0x00000014d8d87c20 */ /* 0x000fe20008400000 */
[----:B------:R-:W-:Y:S01]  /*c0b0*/  FMUL R215, R215, UR20 ;  /* 0x00000014d7d77c20 */ /* 0x000fe20008400000 */
[----:B------:R0:W-:Y:S01]  /*c0c0*/  @!P2 STG.E.U8 desc[UR18][R26.64+0x8], R33 ;  /* 0x000008211a00a986 */ /* 0x0001e2000c101112 */
[----:B------:R-:W-:Y:S01]  /*c0d0*/  ISETP.LT.OR P2, PT, R35, 0x11, !P0 ;  /* 0x000000112300780c */ /* 0x000fe20004741670 */
[----:B------:R-:W-:Y:S01]  /*c0e0*/  FMUL R213, R213, UR20 ;  /* 0x00000014d5d57c20 */ /* 0x000fe20008400000 */
[----:B------:R-:W-:Y:S01]  /*c0f0*/  F2FP.SATFINITE.E4M3.F32.PACK_AB_MERGE_C R31, RZ, R216, RZ ;  /* 0x000000d8ff1f723e */ /* 0x000fe200048070ff */
[----:B------:R-:W-:Y:S01]  /*c100*/  @!P4 STG.E.U8 desc[UR18][R26.64+0x9], R219 ;  /* 0x000009db1a00c986 */ /* 0x000fe2000c101112 */
[C---:B------:R-:W-:Y:S01]  /*c110*/  ISETP.LT.OR P4, PT, R35.reuse, 0x12, !P0 ;  /* 0x000000122300780c */ /* 0x040fe20004781670 */
[----:B------:R-:W-:Y:S01]  /*c120*/  FMUL R214, R214, UR20 ;  /* 0x00000014d6d67c20 */ /* 0x000fe20008400000 */
[----:B------:R-:W-:Y:S01]  /*c130*/  F2FP.SATFINITE.E4M3.F32.PACK_AB_MERGE_C R215, RZ, R215, RZ ;  /* 0x000000d7ffd7723e */ /* 0x000fe200048070ff */
[----:B------:R-:W-:Y:S01]  /*c140*/  @!P6 STG.E.U8 desc[UR18][R24.64+0x11], R217 ;  /* 0x000011d91800e986 */ /* 0x000fe2000c101112 */
[C---:B------:R-:W-:Y:S01]  /*c150*/  ISETP.LT.OR P6, PT, R35.reuse, 0x1a, !P1 ;  /* 0x0000001a2300780c */ /* 0x040fe20004fc1670 */
[----:B------:R-:W-:Y:S01]  /*c160*/  FMUL R212, R212, UR20 ;  /* 0x00000014d4d47c20 */ /* 0x000fe20008400000 */
[----:B------:R-:W-:Y:S01]  /*c170*/  F2FP.SATFINITE.E4M3.F32.PACK_AB_MERGE_C R213, RZ, R213, RZ ;  /* 0x000000d5ffd5723e */ /* 0x000fe200048070ff */
[----:B------:R1:W-:Y:S01]  /*c180*/  @!P5 STG.E.U8 desc[UR18][R24.64+0x10], R29 ;  /* 0x0000101d1800d986 */ /* 0x0003e2000c101112 */
[----:B------:R-:W-:Y:S01]  /*c190*/  ISETP.LT.OR P5, PT, R35, 0x19, !P1 ;  /* 0x000000192300780c */ /* 0x000fe20004fa1670 */
[----:B------:R-:W-:Y:S01]  /*c1a0*/  FMUL R211, R211, UR20 ;  /* 0x00000014d3d37c20 */ /* 0x000fe20008400000 */
[----:B------:R-:W-:Y:S01]  /*c1b0*/  FMUL R209, R209, UR20 ;  /* 0x00000014d1d17c20 */ /* 0x000fe20008400000 */
[----:B------:R1:W-:Y:S01]  /*c1c0*/  @!P2 STG.E.U8 desc[UR18][R26.64+0x10], R31 ;  /* 0x0000101f1a00a986 */ /* 0x0003e2000c101112 */
[C---:B------:R-:W-:Y:S01]  /*c1d0*/  ISETP.LT.OR P2, PT, R35.reuse, 0x19, !P0 ;  /* 0x000000192300780c */ /* 0x040fe20004741670 */
[----:B------:R-:W-:Y:S01]  /*c1e0*/  FMUL R210, R210, UR20 ;  /* 0x00000014d2d27c20 */ /* 0x000fe20008400000 */
[----:B0-----:R-:W-:Y:S01]  /*c1f0*/  F2FP.SATFINITE.E4M3.F32.PACK_AB_MERGE_C R33, RZ, R212, RZ ;  /* 0x000000d4ff21723e */ /* 0x001fe200048070ff */
[----:B------:R-:W-:Y:S01]  /*c200*/  @!P4 STG.E.U8 desc[UR18][R26.64+0x11], R215 ;  /* 0x000011d71a00c986 */ /* 0x000fe2000c101112 */
[C---:B------:R-:W-:Y:S01]  /*c210*/  ISETP.LT.OR P4, PT, R35.reuse, 0x1a, !P0 ;  /* 0x0000001a2300780c */ /* 0x040fe20004781670 */
[----:B------:R-:W-:Y:S01]  /*c220*/  FMUL R208, R208, UR20 ;  /* 0x00000014d0d07c20 */ /* 0x000fe20008400000 */
[----:B------:R-:W-:Y:S01]  /*c230*/  F2FP.SATFINITE.E4M3.F32.PACK_AB_MERGE_C R211, RZ, R211, RZ ;  /* 0x000000d3ffd3723e */ /* 0x000fe200048070ff */
[----:B------:R-:W-:Y:S01]  /*c240*/  @!P6 STG.E.U8 desc[UR18][R24.64+0x19], R213 ;  /* 0x000019d51800e986 */ /* 0x000fe2000c101112 */
[----:B------:R-:W-:Y:S01]  /*c250*/  ISETP.LT.OR P6, PT, R35, 0x22, !P1 ;  /* 0x000000222300780c */ /* 0x000fe20004fc1670 */
[----:B------:R-:W-:Y:S01]  /*c260*/  FMUL R207, R207, UR20 ;  /* 0x00000014cfcf7c20 */ /* 0x000fe20008400000 */
[----:B-1----:R-:W-:Y:S01]  /*c270*/  F2FP.SATFINITE.E4M3.F32.PACK_AB_MERGE_C R29, RZ, R214, RZ ;  /* 0x000000d6ff1d723e */ /* 0x002fe200048070ff */
[----:B------:R-:W-:Y:S01]  /*c280*/  FMUL R205, R205, UR20 ;  /* 0x00000014cdcd7c20 */ /* 0x000fe20008400000 */
[----:B------:R-:W-:Y:S01]  /*c290*/  F2FP.SATFINITE.E4M3.F32.PACK_AB_MERGE_C R209, RZ, R209, RZ ;  /* 0x000000d1ffd1723e */ /* 0x000fe200048070ff */
[----:B------:R-:W-:Y:S01]  /*c2a0*/  FMUL R206, R206, UR20 ;  /* 0x00000014cece7c20 */ /* 0x000fe20008400000 */
[----:B------:R-:W-:Y:S01]  /*c2b0*/  F2FP.SATFINITE.E4M3.F32.PACK_AB_MERGE_C R31, RZ, R208, RZ ;  /* 0x000000d0ff1f723e */ /* 0x000fe200048070ff */
[----:B------:R0:W-:Y:S01]  /*c2c0*/  @!P5 STG.E.U8 desc[UR18][R24.64+0x18], R29 ;  /* 0x0000181d1800d986 */ /* 0x0001e2000c101112 */
[C---:B------:R-:W-:Y:S01]  /*c2d0*/  ISETP.LT.OR P5, PT, R35.reuse, 0x21, !P1 ;  /* 0x000000212300780c */ /* 0x040fe20004fa1670 */
[----:B------:R-:W-:Y:S01]  /*c2e0*/  FMUL R204, R204, UR20 ;  /* 0x00000014cccc7c20 */ /* 0x000fe20008400000 */
[----:B------:R-:W-:Y:S01]  /*c2f0*/  F2FP.SATFINITE.E4M3.F32.PACK_AB_MERGE_C R207, RZ, R207, RZ ;  /* 0x000000cfffcf723e */ /* 0x000fe200048070ff */
[----:B------:R1:W-:Y:S01]  /*c300*/  @!P2 STG.E.U8 desc[UR18][R26.64+0x18], R33 ;  /* 0x000018211a00a986 */ /* 0x0003e2000c101112 */
[----:B------:R-:W-:Y:S01]  /*c310*/  ISETP.LT.OR P2, PT, R35, 0x21, !P0 ;  /* 0x000000212300780c */ /* 0x000fe20004741670 */
[----:B------:R-:W-:Y:S01]  /*c320*/  FMUL R203, R203, UR20 ;  /* 0x00000014cbcb7c20 */ /* 0x000fe20008400000 */
[----:B------:R-:W-:Y:S01]  /*c330*/  F2FP.SATFINITE.E4M3.F32.PACK_AB_MERGE_C R205, RZ, R205, RZ ;  /* 0x000000cdffcd723e */ /* 0x000fe200048070ff */
[----:B------:R-:W-:Y:S01]  /*c340*/  @!P4 STG.E.U8 desc[UR18][R26.64+0x19], R211 ;  /* 0x000019d31a00c986 */ /* 0x000fe2000c101112 */
[----:B------:R-:W-:Y:S01]  /*c350*/  ISETP.LT.OR P4, PT, R35, 0x22, !P0 ;  /* 0x000000222300780c */ /* 0x000fe20004781670 */
[----:B------:R-:W-:Y:S01]  /*c360*/  FMUL R201, R201, UR20 ;  /* 0x00000014c9c97c20 */ /* 0x000fe20008400000 */
[----:B------:R-:W-:Y:S01]  /*c370*/  F2FP.SATFINITE.E4M3.F32.PACK_AB_MERGE_C R203, RZ, R203, RZ ;  /* 0x000000cbffcb723e */ /* 0x000fe200048070ff */
[----:B------:R-:W-:Y:S01]  /*c380*/  @!P6 STG.E.U8 desc[UR18][R24.64+0x21], R209 ;  /* 0x000021d11800e986 */ /* 0x000fe2000c101112 */
[----:B------:R-:W-:Y:S01]  /*c390*/  ISETP.LT.OR P6, PT, R35, 0x2a, !P1 ;  /* 0x0000002a2300780c */ /* 0x000fe20004fc1670 */
[----:B------:R-:W-:Y:S01]  /*c3a0*/  FMUL R202, R202, UR20 ;  /* 0x00000014caca7c20 */ /* 0x000fe20008400000 */
[----:B0-----:R-:W-:Y:S01]  /*c3b0*/  F2FP.SATFINITE.E4M3.F32.PACK_AB_MERGE_C R29, RZ, R210, RZ ;  /* 0x000000d2ff1d723e */ /* 0x001fe200048070ff */
[----:B------:R-:W-:Y:S01]  /*c3c0*/  FMUL R200, R200, UR20 ;  /* 0x00000014c8c87c20 */ /* 0x000fe20008400000 */
[----:B-1----:R-:W-:Y:S01]  /*c3d0*/  F2FP.SATFINITE.E4M3.F32.PACK_AB_MERGE_C R33, RZ, R204, RZ ;  /* 0x000000ccff21723e */ /* 0x002fe200048070ff */
[----:B------:R-:W-:Y:S01]  /*c3e0*/  FMUL R199, R199, UR20 ;  /* 0x00000014c7c77c20 */ /* 0x000fe20008400000 */
[----:B------:R-:W-:Y:S01]  /*c3f0*/  F2FP.SATFINITE.E4M3.F32.PACK_AB_MERGE_C R201, RZ, R201, RZ ;  /* 0x000000c9ffc9723e */ /* 0x000fe200048070ff */
[----:B------:R0:W-:Y:S01]  /*c400*/  @!P5 STG.E.U8 desc[UR18][R24.64+0x20], R29 ;  /* 0x0000201d1800d986 */ /* 0x0001e2000c101112 */
[----:B------:R-:W-:Y:S01]  /*c410*/  ISETP.LT.OR P5, PT, R35, 0x29, !P1 ;  /* 0x000000292300780c */ /* 0x000fe20004fa1670 */
[----:B------:R-:W-:Y:S01]  /*c420*/  FMUL R197, R197, UR20 ;  /* 0x00000014c5c57c20 */ /* 0x000fe20008400000 */
[----:B------:R-:W-:Y:S01]  /*c430*/  F2FP.SATFINITE.E4M3.F32.PACK_AB_MERGE_C R199, RZ, R199, RZ ;  /* 0x000000c7ffc7723e */ /* 0x000fe200048070ff */
[----:B------:R1:W-:Y:S01]  /*c440*/  @!P2 STG.E.U8 desc[UR18][R26.64+0x20], R31 ;  /* 0x0000201f1a00a986 */ /* 0x0003e2000c101112 */
[C---:B------:R-:W-:Y:S01]  /*c450*/  ISETP.LT.OR P2, PT, R35.reuse, 0x29, !P0 ;  /* 0x000000292300780c */ /* 0x040fe20004741670 */
[----:B------:R-:W-:Y:S01]  /*c460*/  FMUL R198, R198, UR20 ;  /* 0x00000014c6c67c20 */ /* 0x000fe20008400000 */
[----:B------:R-:W-:Y:S01]  /*c470*/  F2FP.SATFINITE.E4M3.F32.PACK_AB_MERGE_C R197, RZ, R197, RZ ;  /* 0x000000c5ffc5723e */ /* 0x000fe200048070ff */
[----:B------:R-:W-:Y:S01]  /*c480*/  @!P4 STG.E.U8 desc[UR18][R26.64+0x21], R207 ;  /* 0x000021cf1a00c986 */ /* 0x000fe2000c101112 */
[----:B------:R-:W-:Y:S01]  /*c490*/  ISETP.LT.OR P4, PT, R35, 0x2a, !P0 ;  /* 0x0000002a2300780c */ /* 0x000fe20004781670 */
[----:B------:R-:W-:Y:S01]  /*c4a0*/  FMUL R196, R196, UR20 ;  /* 0x00000014c4c47c20 */ /* 0x000fe20008400000 */
[----:B------:R-:W-:Y:S01]  /*c4b0*/  FMUL R195, R195, UR20 ;  /* 0x00000014c3c37c20 */ /* 0x000fe20008400000 */
        /* <DEDUP_REMOVED lines=27> */
[----:B------:R-:W-:Y:S01]  /*c670*/  FMUL R186, R186, UR20 ;  /* 0x00000014baba7c20 */ /* 0x000fe20008400000 */
        /* <DEDUP_REMOVED lines=156> */
[----:B-----5:R-:W-:Y:S01]  /*d040*/  FMUL R0, R0, UR20 ;  /* 0x0000001400007c20 */ /* 0x020fe20008400000 */
[----:B-1----:R-:W-:Y:S01]  /*d050*/  F2FP.SATFINITE.E4M3.F32.PACK_AB_MERGE_C R33, RZ, R164, RZ ;  /* 0x000000a4ff21723e */ /* 0x002fe200048070ff */
        /* <DEDUP_REMOVED lines=9> */
[----:B------:R-:W-:Y:S01]  /*d0f0*/  FMUL R4, R4, UR20 ;  /* 0x0000001404047c20 */ /* 0x000fe20008400000 */
[----:B------:R-:W-:Y:S01]  /*d100*/  @!P4 STG.E.U8 desc[UR18][R26.64+0x71], R167 ;  /* 0x000071a71a00c986 */ /* 0x000fe2000c101112 */
[----:B------:R-:W-:-:S03]  /*d110*/  ISETP.LT.OR P4, PT, R35, 0x7a, !P0 ;  /* 0x0000007a2300780c */ /* 0x000fc60004781670 */
[----:B------:R-:W-:Y:S01]  /*d120*/  @!P6 STG.E.U8 desc[UR18][R24.64+0x79], R165 ;  /* 0x000079a51800e986 */ /* 0x000fe2000c101112 */
[----:B------:R-:W-:Y:S02]  /*d130*/  ISETP.LT.OR P6, PT, R35, 0x82, !P1 ;  /* 0x000000822300780c */ /* 0x000fe40004fc1670 */
[----:B0-----:R-:W-:Y:S01]  /*d140*/  F2FP.SATFINITE.E4M3.F32.PACK_AB_MERGE_C R29, RZ, R166, RZ ;  /* 0x000000a6ff1d723e */ /* 0x001fe200048070ff */
[----:B------:R-:W3:Y:S01]  /*d150*/  LDL.LU R220, [R1+0x14] ;  /* 0x0000140001dc7983 */ /* 0x000ee20000300800 */
[----:B-1----:R-:W-:-:S03]  /*d160*/  F2FP.SATFINITE.E4M3.F32.PACK_AB_MERGE_C R31, RZ, R160, RZ ;  /* 0x000000a0ff1f723e */ /* 0x002fc600048070ff */
[----:B------:R0:W-:Y:S01]  /*d170*/  @!P5 STG.E.U8 desc[UR18][R24.64+0x78], R29 ;  /* 0x0000781d1800d986 */ /* 0x0001e2000c101112 */
[----:B------:R-:W-:-:S03]  /*d180*/  ISETP.LT.OR P5, PT, R35, 0x81, !P1 ;  /* 0x000000812300780c */ /* 0x000fc60004fa1670 */
[----:B------:R1:W-:Y:S01]  /*d190*/  @!P2 STG.E.U8 desc[UR18][R26.64+0x78], R33 ;  /* 0x000078211a00a986 */ /* 0x0003e2000c101112 */
[----:B------:R-:W-:-:S03]  /*d1a0*/  ISETP.LT.OR P2, PT, R35, 0x81, !P0 ;  /* 0x000000812300780c */ /* 0x000fc60004741670 */
        /* <DEDUP_REMOVED lines=26> */
[----:B0-----:R-:W-:Y:S02]  /*d350*/  F2FP.SATFINITE.E4M3.F32.PACK_AB_MERGE_C R29, RZ, R154, RZ ;  /* 0x0000009aff1d723e */ /* 0x001fe400048070ff */
[----:B-1----:R-:W-:-:S03]  /*d360*/  F2FP.SATFINITE.E4M3.F32.PACK_AB_MERGE_C R33, RZ, R20, RZ ;  /* 0x00000014ff21723e */ /* 0x002fc600048070ff */
[----:B------:R0:W-:Y:S01]  /*d370*/  @!P5 STG.E.U8 desc[UR18][R24.64+0x90], R29 ;  /* 0x0000901d1800d986 */ /* 0x0001e2000c101112 */
[----:B------:R-:W-:-:S03]  /*d380*/  ISETP.LT.OR P5, PT, R35, 0x99, !P1 ;  /* 0x000000992300780c */ /* 0x000fc60004fa1670 */
[----:B------:R-:W-:Y:S01]  /*d390*/  @!P2 STG.E.U8 desc[UR18][R26.64+0x90], R31 ;  /* 0x0000901f1a00a986 */ /* 0x000fe2000c101112 */
[----:B------:R-:W-:-:S03]  /*d3a0*/  ISETP.LT.OR P2, PT, R35, 0x99, !P0 ;  /* 0x000000992300780c */ /* 0x000fc60004741670 */
[----:B------:R1:W-:Y:S01]  /*d3b0*/  @!P4 STG.E.U8 desc[UR18][R26.64+0x91], R23 ;  /* 0x000091171a00c986 */ /* 0x0003e2000c101112 */
[----:B------:R-:W-:-:S03]  /*d3c0*/  ISETP.LT.OR P4, PT, R35, 0x9a, !P0 ;  /* 0x0000009a2300780c */ /* 0x000fc60004781670 */
[----:B------:R2:W-:Y:S01]  /*d3d0*/  @!P6 STG.E.U8 desc[UR18][R24.64+0x99], R21 ;  /* 0x000099151800e986 */ /* 0x0005e2000c101112 */
[----:B------:R-:W-:Y:S02]  /*d3e0*/  ISETP.LT.OR P6, PT, R35, 0xa2, !P1 ;  /* 0x000000a22300780c */ /* 0x000fe40004fc1670 */
[----:B0-----:R-:W-:-:S05]  /*d3f0*/  F2FP.SATFINITE.E4M3.F32.PACK_AB_MERGE_C R29, RZ, R22, RZ ;  /* 0x00000016ff1d723e */ /* 0x001fca00048070ff */
[----:B------:R-:W-:Y:S01]  /*d400*/  @!P5 STG.E.U8 desc[UR18][R24.64+0x98], R29 ;  /* 0x0000981d1800d986 */ /* 0x000fe2000c101112 */
[C---:B------:R-:W-:Y:S02]  /*d410*/  ISETP.LT.OR P5, PT, R35.reuse, 0xa1, !P1 ;  /* 0x000000a12300780c */ /* 0x040fe40004fa1670 */
[----:B-1----:R-:W-:Y:S01]  /*d420*/  F2FP.SATFINITE.E4M3.F32.PACK_AB_MERGE_C R23, RZ, R18, RZ ;  /* 0x00000012ff17723e */ /* 0x002fe200048070ff */
[----:B------:R-:W-:Y:S01]  /*d430*/  @!P2 STG.E.U8 desc[UR18][R26.64+0x98], R33 ;  /* 0x000098211a00a986 */ /* 0x000fe2000c101112 */
[C---:B------:R-:W-:Y:S02]  /*d440*/  ISETP.LT.OR P2, PT, R35.reuse, 0xa1, !P0 ;  /* 0x000000a12300780c */ /* 0x040fe40004741670 */
[----:B--2---:R-:W-:Y:S01]  /*d450*/  F2FP.SATFINITE.E4M3.F32.PACK_AB_MERGE_C R21, RZ, R16, RZ ;  /* 0x00000010ff15723e */ /* 0x004fe200048070ff */
[----:B------:R0:W-:Y:S01]  /*d460*/  @!P4 STG.E.U8 desc[UR18][R26.64+0x99], R19 ;  /* 0x000099131a00c986 */ /* 0x0001e2000c101112 */
[----:B------:R-:W-:-:S03]  /*d470*/  ISETP.LT.OR P4, PT, R35, 0xa2, !P0 ;  /* 0x000000a22300780c */ /* 0x000fc60004781670 */
[----:B------:R1:W-:Y:S01]  /*d480*/  @!P6 STG.E.U8 desc[UR18][R24.64+0xa1], R17 ;  /* 0x0000a1111800e986 */ /* 0x0003e2000c101112 */
[----:B------:R-:W-:-:S03]  /*d490*/  ISETP.LT.OR P6, PT, R35, 0xaa, !P1 ;  /* 0x000000aa2300780c */ /* 0x000fc60004fc1670 */
[----:B------:R-:W-:Y:S01]  /*d4a0*/  @!P5 STG.E.U8 desc[UR18][R24.64+0xa0], R23 ;  /* 0x0000a0171800d986 */ /* 0x000fe2000c101112 */
[----:B------:R-:W-:-:S03]  /*d4b0*/  ISETP.LT.OR P5, PT, R35, 0xa9, !P1 ;  /* 0x000000a92300780c */ /* 0x000fc60004fa1670 */
[----:B------:R-:W-:Y:S01]  /*d4c0*/  @!P2 STG.E.U8 desc[UR18][R26.64+0xa0], R21 ;  /* 0x0000a0151a00a986 */ /* 0x000fe2000c101112 */
[C---:B------:R-:W-:Y:S02]  /*d4d0*/  ISETP.LT.OR P2, PT, R35.reuse, 0xa9, !P0 ;  /* 0x000000a92300780c */ /* 0x040fe40004741670 */
[----:B0-----:R-:W-:Y:S01]  /*d4e0*/  F2FP.SATFINITE.E4M3.F32.PACK_AB_MERGE_C R19, RZ, R14, RZ ;  /* 0x0000000eff13723e */ /* 0x001fe200048070ff */
[----:B------:R0:W-:Y:S01]  /*d4f0*/  @!P4 STG.E.U8 desc[UR18][R26.64+0xa1], R15 ;  /* 0x0000a10f1a00c986 */ /* 0x0001e2000c101112 */
[C---:B------:R-:W-:Y:S02]  /*d500*/  ISETP.LT.OR P4, PT, R35.reuse, 0xaa, !P0 ;  /* 0x000000aa2300780c */ /* 0x040fe40004781670 */
[----:B-1----:R-:W-:Y:S01]  /*d510*/  F2FP.SATFINITE.E4M3.F32.PACK_AB_MERGE_C R17, RZ, R12, RZ ;  /* 0x0000000cff11723e */ /* 0x002fe200048070ff */
        /* <DEDUP_REMOVED lines=15> */
[----:B0-----:R-:W-:Y:S02]  /*d610*/  F2FP.SATFINITE.E4M3.F32.PACK_AB_MERGE_C R11, RZ, R6, RZ ;  /* 0x00000006ff0b723e */ /* 0x001fe400048070ff */
[C---:B------:R-:W-:Y:S01]  /*d620*/  ISETP.LT.OR P2, PT, R35.reuse, 0xb9, !P0 ;  /* 0x000000b92300780c */ /* 0x040fe20004741670 */
[----:B------:R0:W-:Y:S01]  /*d630*/  @!P4 STG.E.U8 desc[UR18][R26.64+0xb1], R7 ;  /* 0x0000b1071a00c986 */ /* 0x0001e2000c101112 */
[----:B-1----:R-:W-:Y:S02]  /*d640*/  F2FP.SATFINITE.E4M3.F32.PACK_AB_MERGE_C R9, RZ, R4, RZ ;  /* 0x00000004ff09723e */ /* 0x002fe400048070ff */
[----:B------:R-:W-:Y:S01]  /*d650*/  ISETP.LT.OR P4, PT, R35, 0xba, !P0 ;  /* 0x000000ba2300780c */ /* 0x000fe20004781670 */
[----:B------:R1:W-:Y:S04]  /*d660*/  @!P6 STG.E.U8 desc[UR18][R24.64+0xb9], R5 ;  /* 0x0000b9051800e986 */ /* 0x0003e8000c101112 */
[----:B------:R2:W-:Y:S01]  /*d670*/  @!P5 STG.E.U8 desc[UR18][R24.64+0xb8], R11 ;  /* 0x0000b80b1800d986 */ /* 0x0005e2000c101112 */
[----:B------:R-:W-:Y:S01]  /*d680*/  FMUL R4, R227, UR20 ;  /* 0x00000014e3047c20 */ /* 0x000fe20008400000 */
[----:B------:R-:W-:-:S02]  /*d690*/  ISETP.LT.OR P5, PT, R35, 0xc1, !P1 ;  /* 0x000000c12300780c */ /* 0x000fc40004fa1670 */
[----:B0-----:R-:W-:Y:S02]  /*d6a0*/  F2FP.SATFINITE.E4M3.F32.PACK_AB_MERGE_C R7, RZ, R3, RZ ;  /* 0x00000003ff07723e */ /* 0x001fe400048070ff */
[----:B-1----:R-:W-:Y:S01]  /*d6b0*/  F2FP.SATFINITE.E4M3.F32.PACK_AB_MERGE_C R5, RZ, R0, RZ ;  /* 0x00000000ff05723e */ /* 0x002fe200048070ff */
[----:B----4-:R-:W-:Y:S01]  /*d6c0*/  FMUL R0, R222, UR20 ;  /* 0x00000014de007c20 */ /* 0x010fe20008400000 */
[----:B------:R-:W-:Y:S01]  /*d6d0*/  ISETP.LT.OR P6, PT, R35, 0xc2, !P1 ;  /* 0x000000c22300780c */ /* 0x000fe20004fc1670 */
[----:B------:R-:W4:Y:S01]  /*d6e0*/  LDL.LU R222, [R1+0x20] ;  /* 0x0000200001de7983 */ /* 0x000f220000300800 */
[----:B--2---:R-:W-:Y:S02]  /*d6f0*/  F2FP.SATFINITE.E4M3.F32.PACK_AB_MERGE_C R11, RZ, R2, RZ ;  /* 0x00000002ff0b723e */ /* 0x004fe400048070ff */
[----:B------:R-:W-:Y:S01]  /*d700*/  F2FP.SATFINITE.E4M3.F32.PACK_AB_MERGE_C R13, RZ, R0, RZ ;  /* 0x00000000ff0d723e */ /* 0x000fe200048070ff */
[----:B---3--:R-:W-:Y:S01]  /*d710*/  FMUL R0, R224, UR20 ;  /* 0x00000014e0007c20 */ /* 0x008fe20008400000 */
[----:B------:R-:W-:Y:S01]  /*d720*/  FMUL R2, R225, UR20 ;  /* 0x00000014e1027c20 */ /* 0x000fe20008400000 */
[----:B------:R-:W2:Y:S04]  /*d730*/  LDL.LU R224, [R1+0x24] ;  /* 0x0000240001e07983 */ /* 0x000ea80000300800 */
[----:B------:R-:W3:Y:S01]  /*d740*/  LDL.LU R225, [R1+0x28] ;  /* 0x0000280001e17983 */ /* 0x000ee20000300800 */
[----:B------:R-:W-:-:S03]  /*d750*/  FMUL R3, R226, UR20 ;  /* 0x00000014e2037c20 */ /* 0x000fc60008400000 */
[----:B------:R-:W3:Y:S04]  /*d760*/  LDL.LU R226, [R1+0x2c] ;  /* 0x00002c0001e27983 */ /* 0x000ee80000300800 */
[----:B------:R-:W3:Y:S04]  /*d770*/  LDL.LU R227, [R1+0x30] ;  /* 0x0000300001e37983 */ /* 0x000ee80000300800 */
[----:B------:R-:W-:Y:S01]  /*d780*/  @!P2 STG.E.U8 desc[UR18][R26.64+0xb8], R9 ;  /* 0x0000b8091a00a986 */ /* 0x000fe2000c101112 */
[----:B------:R-:W-:-:S03]  /*d790*/  ISETP.LT.OR P2, PT, R35, 0xc1, !P0 ;  /* 0x000000c12300780c */ /* 0x000fc60004741670 */
[----:B------:R0:W-:Y:S01]  /*d7a0*/  @!P4 STG.E.U8 desc[UR18][R26.64+0xb9], R7 ;  /* 0x0000b9071a00c986 */ /* 0x0001e2000c101112 */
[----:B------:R-:W-:-:S03]  /*d7b0*/  ISETP.LT.OR P4, PT, R35, 0xc2, !P0 ;  /* 0x000000c22300780c */ /* 0x000fc60004781670 */
[----:B------:R-:W-:Y:S01]  /*d7c0*/  @!P5 STG.E.U8 desc[UR18][R24.64+0xc0], R11 ;  /* 0x0000c00b1800d986 */ /* 0x000fe2000c101112 */
[----:B------:R-:W-:-:S03]  /*d7d0*/  ISETP.LT.OR P5, PT, R35, 0xc9, !P1 ;  /* 0x000000c92300780c */ /* 0x000fc60004fa1670 */
[----:B------:R1:W-:Y:S01]  /*d7e0*/  @!P6 STG.E.U8 desc[UR18][R24.64+0xc1], R5 ;  /* 0x0000c1051800e986 */ /* 0x0003e2000c101112 */
[----:B0-----:R-:W-:-:S03]  /*d7f0*/  F2FP.SATFINITE.E4M3.F32.PACK_AB_MERGE_C R7, RZ, R0, RZ ;  /* 0x00000000ff07723e */ /* 0x001fc600048070ff */
[----:B------:R-:W-:Y:S01]  /*d800*/  @!P2 STG.E.U8 desc[UR18][R26.64+0xc0], R13 ;  /* 0x0000c00d1a00a986 */ /* 0x000fe2000c101112 */
[C---:B------:R-:W-:Y:S02]  /*d810*/  ISETP.LT.OR P6, PT, R35.reuse, 0xca, !P1 ;  /* 0x000000ca2300780c */ /* 0x040fe40004fc1670 */
[----:B-1----:R-:W-:Y:S01]  /*d820*/  F2FP.SATFINITE.E4M3.F32.PACK_AB_MERGE_C R5, RZ, R2, RZ ;  /* 0x00000002ff05723e */ /* 0x002fe200048070ff */
[----:B------:R0:W-:Y:S01]  /*d830*/  @!P4 STG.E.U8 desc[UR18][R26.64+0xc1], R7 ;  /* 0x0000c1071a00c986 */ /* 0x0001e2000c101112 */
[C---:B------:R-:W-:Y:S02]  /*d840*/  ISETP.LT.OR P2, PT, R35.reuse, 0xc9, !P0 ;  /* 0x000000c92300780c */ /* 0x040fe40004741670 */
[C---:B------:R-:W-:Y:S01]  /*d850*/  ISETP.LT.OR P4, PT, R35.reuse, 0xca, !P0 ;  /* 0x000000ca2300780c */ /* 0x040fe20004781670 */
[----:B------:R1:W-:Y:S01]  /*d860*/  @!P5 STG.E.U8 desc[UR18][R24.64+0xc8], R5 ;  /* 0x0000c8051800d986 */ /* 0x0003e2000c101112 */
[----:B------:R-:W-:Y:S02]  /*d870*/  ISETP.LT.OR P5, PT, R35, 0xd1, !P1 ;  /* 0x000000d12300780c */ /* 0x000fe40004fa1670 */
[----:B------:R-:W-:-:S02]  /*d880*/  F2FP.SATFINITE.E4M3.F32.PACK_AB_MERGE_C R9, RZ, R3, RZ ;  /* 0x00000003ff09723e */ /* 0x000fc400048070ff */
[----:B------:R-:W-:-:S03]  /*d890*/  F2FP.SATFINITE.E4M3.F32.PACK_AB_MERGE_C R11, RZ, R4, RZ ;  /* 0x00000004ff0b723e */ /* 0x000fc600048070ff */
[----:B------:R1:W-:Y:S04]  /*d8a0*/  @!P6 STG.E.U8 desc[UR18][R24.64+0xc9], R9 ;  /* 0x0000c9091800e986 */ /* 0x0003e8000c101112 */
[----:B------:R-:W-:Y:S01]  /*d8b0*/  @!P2 STG.E.U8 desc[UR18][R26.64+0xc8], R11 ;  /* 0x0000c80b1a00a986 */ /* 0x000fe2000c101112 */
[----:B------:R-:W-:-:S03]  /*d8c0*/  FMUL R0, R220, UR20 ;  /* 0x00000014dc007c20 */ /* 0x000fc60008400000 */
[----:B------:R-:W3:Y:S02]  /*d8d0*/  LDL.LU R220, [R1+0x34] ;  /* 0x0000340001dc7983 */ /* 0x000ee40000300800 */
[----:B0-----:R-:W-:Y:S01]  /*d8e0*/  F2FP.SATFINITE.E4M3.F32.PACK_AB_MERGE_C R7, RZ, R0, RZ ;  /* 0x00000000ff07723e */ /* 0x001fe200048070ff */
[----:B------:R-:W-:Y:S02]  /*d8f0*/  FMUL R2, R221, UR20 ;  /* 0x00000014dd027c20 */ /* 0x000fe40008400000 */
[----:B------:R-:W3:Y:S03]  /*d900*/  LDL.LU R221, [R1+0x38] ;  /* 0x0000380001dd7983 */ /* 0x000ee60000300800 */
[----:B-1----:R-:W-:Y:S01]  /*d910*/  F2FP.SATFINITE.E4M3.F32.PACK_AB_MERGE_C R5, RZ, R2, RZ ;  /* 0x00000002ff05723e */ /* 0x002fe200048070ff */
[----:B------:R-:W-:Y:S04]  /*d920*/  @!P4 STG.E.U8 desc[UR18][R26.64+0xc9], R7 ;  /* 0x0000c9071a00c986 */ /* 0x000fe8000c101112 */
[----:B------:R0:W-:Y:S01]  /*d930*/  @!P5 STG.E.U8 desc[UR18][R24.64+0xd0], R5 ;  /* 0x0000d0051800d986 */ /* 0x0001e2000c101112 */
[----:B------:R-:W-:-:S03]  /*d940*/  FMUL R3, R223, UR20 ;  /* 0x00000014df037c20 */ /* 0x000fc60008400000 */
[----:B------:R-:W3:Y:S02]  /*d950*/  LDL.LU R223, [R1+0x3c] ;  /* 0x00003c0001df7983 */ /* 0x000ee40000300800 */
[----:B------:R-:W-:Y:S01]  /*d960*/  F2FP.SATFINITE.E4M3.F32.PACK_AB_MERGE_C R9, RZ, R3, RZ ;  /* 0x00000003ff09723e */ /* 0x000fe200048070ff */
[----:B----4-:R-:W-:Y:S02]  /*d970*/  FMUL R0, R222, UR20 ;  /* 0x00000014de007c20 */ /* 0x010fe40008400000 */
[----:B------:R-:W4:Y:S03]  /*d980*/  LDL.LU R222, [R1+0x40] ;  /* 0x0000400001de7983 */ /* 0x000f260000300800 */
[----:B------:R-:W-:Y:S01]  /*d990*/  F2FP.SATFINITE.E4M3.F32.PACK_AB_MERGE_C R13, RZ, R0, RZ ;  /* 0x00000000ff0d723e */ /* 0x000fe200048070ff */
[----:B--2---:R-:W-:Y:S02]  /*d9a0*/  FMUL R2, R224, UR20 ;  /* 0x00000014e0027c20 */ /* 0x004fe40008400000 */
[----:B------:R-:W2:Y:S01]  /*d9b0*/  LDL.LU R224, [R1+0x44] ;  /* 0x0000440001e07983 */ /* 0x000ea20000300800 */
[----:B---3--:R-:W-:-:S03]  /*d9c0*/  FMUL R0, R225, UR20 ;  /* 0x00000014e1007c20 */ /* 0x008fc60008400000 */
[----:B------:R-:W3:Y:S01]  /*d9d0*/  LDL.LU R225, [R1+0x48] ;  /* 0x0000480001e17983 */ /* 0x000ee20000300800 */
[----:B------:R-:W-:Y:S01]  /*d9e0*/  FMUL R3, R226, UR20 ;  /* 0x00000014e2037c20 */ /* 0x000fe20008400000 */
[----:B0-----:R-:W-:Y:S02]  /*d9f0*/  F2FP.SATFINITE.E4M3.F32.PACK_AB_MERGE_C R5, RZ, R0, RZ ;  /* 0x00000000ff05723e */ /* 0x001fe400048070ff */
[----:B------:R-:W3:Y:S01]  /*da00*/  LDL.LU R226, [R1+0x4c] ;  /* 0x00004c0001e27983 */ /* 0x000ee20000300800 */
[----:B------:R-:W-:-:S03]  /*da10*/  FMUL R0, R227, UR20 ;  /* 0x00000014e3007c20 */ /* 0x000fc60008400000 */
[----:B------:R-:W3:Y:S01]  /*da20*/  LDL.LU R227, [R1+0x50] ;  /* 0x0000500001e37983 */ /* 0x000ee20000300800 */
[C---:B------:R-:W-:Y:S02]  /*da30*/  ISETP.LT.OR P6, PT, R35.reuse, 0xd2, !P1 ;  /* 0x000000d22300780c */ /* 0x040fe40004fc1670 */
[C---:B------:R-:W-:Y:S01]  /*da40*/  ISETP.LT.OR P4, PT, R35.reuse, 0xd2, !P0 ;  /* 0x000000d22300780c */ /* 0x040fe20004781670 */
[----:B------:R-:W3:Y:S01]  /*da50*/  LDL.LU R218, [R1+0x54] ;  /* 0x0000540001da7983 */ /* 0x000ee20000300800 */
[C---:B------:R-:W-:Y:S02]  /*da60*/  ISETP.LT.OR P2, PT, R35.reuse, 0xd1, !P0 ;  /* 0x000000d12300780c */ /* 0x040fe40004741670 */
[----:B------:R-:W-:Y:S02]  /*da70*/  ISETP.LT.OR P5, PT, R35, 0xd9, !P1 ;  /* 0x000000d92300780c */ /* 0x000fe40004fa1670 */
[----:B------:R-:W-:Y:S02]  /*da80*/  F2FP.SATFINITE.E4M3.F32.PACK_AB_MERGE_C R7, RZ, R2, RZ ;  /* 0x00000002ff07723e */ /* 0x000fe400048070ff */
[----:B------:R-:W-:-:S03]  /*da90*/  F2FP.SATFINITE.E4M3.F32.PACK_AB_MERGE_C R11, RZ, R0, RZ ;  /* 0x00000000ff0b723e */ /* 0x000fc600048070ff */
[----:B------:R0:W-:Y:S01]  /*daa0*/  @!P6 STG.E.U8 desc[UR18][R24.64+0xd1], R9 ;  /* 0x0000d1091800e986 */ /* 0x0001e2000c101112 */
[----:B------:R-:W-:-:S03]  /*dab0*/  ISETP.LT.OR P6, PT, R35, 0xda, !P1 ;  /* 0x000000da2300780c */ /* 0x000fc60004fc1670 */
[----:B------:R-:W-:Y:S01]  /*dac0*/  @!P4 STG.E.U8 desc[UR18][R26.64+0xd1], R7 ;  /* 0x0000d1071a00c986 */ /* 0x000fe2000c101112 */
[----:B------:R-:W-:-:S03]  /*dad0*/  ISETP.LT.OR P4, PT, R35, 0xda, !P0 ;  /* 0x000000da2300780c */ /* 0x000fc60004781670 */
[----:B------:R-:W-:Y:S01]  /*dae0*/  @!P2 STG.E.U8 desc[UR18][R26.64+0xd0], R13 ;  /* 0x0000d00d1a00a986 */ /* 0x000fe2000c101112 */
[----:B0-----:R-:W-:-:S03]  /*daf0*/  F2FP.SATFINITE.E4M3.F32.PACK_AB_MERGE_C R9, RZ, R3, RZ ;  /* 0x00000003ff09723e */ /* 0x001fc600048070ff */
[----:B------:R0:W-:Y:S04]  /*db00*/  @!P5 STG.E.U8 desc[UR18][R24.64+0xd8], R5 ;  /* 0x0000d8051800d986 */ /* 0x0001e8000c101112 */
[----:B------:R1:W-:Y:S01]  /*db10*/  @!P6 STG.E.U8 desc[UR18][R24.64+0xd9], R9 ;  /* 0x0000d9091800e986 */ /* 0x0003e2000c101112 */
[----:B------:R-:W-:-:S03]  /*db20*/  FMUL R0, R220, UR20 ;  /* 0x00000014dc007c20 */ /* 0x000fc60008400000 */
[----:B------:R-:W3:Y:S02]  /*db30*/  LDL.LU R220, [R1+0x58] ;  /* 0x0000580001dc7983 */ /* 0x000ee40000300800 */
[----:B0-----:R-:W-:Y:S01]  /*db40*/  F2FP.SATFINITE.E4M3.F32.PACK_AB_MERGE_C R5, RZ, R0, RZ ;  /* 0x00000000ff05723e */ /* 0x001fe200048070ff */
[----:B------:R-:W-:Y:S02]  /*db50*/  FMUL R2, R221, UR20 ;  /* 0x00000014dd027c20 */ /* 0x000fe40008400000 */
[----:B------:R-:W3:Y:S03]  /*db60*/  LDL.LU R221, [R1+0x5c] ;  /* 0x00005c0001dd7983 */ /* 0x000ee60000300800 */
[----:B------:R-:W-:Y:S01]  /*db70*/  F2FP.SATFINITE.E4M3.F32.PACK_AB_MERGE_C R7, RZ, R2, RZ ;  /* 0x00000002ff07723e */ /* 0x000fe200048070ff */
[----:B------:R0:W-:Y:S01]  /*db80*/  @!P4 STG.E.U8 desc[UR18][R26.64+0xd9], R5 ;  /* 0x0000d9051a00c986 */ /* 0x0001e2000c101112 */
[----:B------:R-:W-:-:S03]  /*db90*/  FMUL R3, R223, UR20 ;  /* 0x00000014df037c20 */ /* 0x000fc60008400000 */
[----:B------:R-:W3:Y:S02]  /*dba0*/  LDL.LU R223, [R1+0x60] ;  /* 0x0000600001df7983 */ /* 0x000ee40000300800 */
[----:B-1----:R-:W-:Y:S01]  /*dbb0*/  F2FP.SATFINITE.E4M3.F32.PACK_AB_MERGE_C R9, RZ, R3, RZ ;  /* 0x00000003ff09723e */ /* 0x002fe200048070ff */
[----:B----4-:R-:W-:Y:S02]  /*dbc0*/  FMUL R4, R222, UR20 ;  /* 0x00000014de047c20 */ /* 0x010fe40008400000 */
[----:B------:R-:W4:Y:S01]  /*dbd0*/  LDL.LU R222, [R1+0x64] ;  /* 0x0000640001de7983 */ /* 0x000f220000300800 */
[----:B--2---:R-:W-:-:S03]  /*dbe0*/  FMUL R0, R224, UR20 ;  /* 0x00000014e0007c20 */ /* 0x004fc60008400000 */
[----:B------:R-:W2:Y:S01]  /*dbf0*/  LDL.LU R224, [R1+0x68] ;  /* 0x0000680001e07983 */ /* 0x000ea20000300800 */
[----:B---3--:R-:W-:Y:S01]  /*dc00*/  FMUL R2, R225, UR20 ;  /* 0x00000014e1027c20 */ /* 0x008fe20008400000 */
[----:B0-----:R-:W-:Y:S02]  /*dc10*/  F2FP.SATFINITE.E4M3.F32.PACK_AB_MERGE_C R5, RZ, R0, RZ ;  /* 0x00000000ff05723e */ /* 0x001fe400048070ff */
[----:B------:R-:W3:Y:S01]  /*dc20*/  LDL.LU R225, [R1+0x6c] ;  /* 0x00006c0001e17983 */ /* 0x000ee20000300800 */
[----:B------:R-:W-:-:S03]  /*dc30*/  FMUL R3, R226, UR20 ;  /* 0x00000014e2037c20 */ /* 0x000fc60008400000 */
[----:B------:R-:W3:Y:S01]  /*dc40*/  LDL.LU R226, [R1+0x70] ;  /* 0x0000700001e27983 */ /* 0x000ee20000300800 */
[----:B------:R-:W-:-:S03]  /*dc50*/  FMUL R0, R227, UR20 ;  /* 0x00000014e3007c20 */ /* 0x000fc60008400000 */
[----:B------:R-:W3:Y:S01]  /*dc60*/  LDL.LU R227, [R1+0x74] ;  /* 0x0000740001e37983 */ /* 0x000ee20000300800 */
[C---:B------:R-:W-:Y:S02]  /*dc70*/  ISETP.LT.OR P2, PT, R35.reuse, 0xd9, !P0 ;  /* 0x000000d92300780c */ /* 0x040fe40004741670 */
[C---:B------:R-:W-:Y:S02]  /*dc80*/  ISETP.LT.OR P5, PT, R35.reuse, 0xe1, !P1 ;  /* 0x000000e12300780c */ /* 0x040fe40004fa1670 */
[C---:B------:R-:W-:Y:S02]  /*dc90*/  ISETP.LT.OR P6, PT, R35.reuse, 0xe2, !P1 ;  /* 0x000000e22300780c */ /* 0x040fe40004fc1670 */
[----:B------:R-:W-:-:S07]  /*dca0*/  ISETP.LT.OR P4, PT, R35, 0xe2, !P0 ;  /* 0x000000e22300780c */ /* 0x000fce0004781670 */
[----:B------:R-:W-:Y:S01]  /*dcb0*/  @!P2 STG.E.U8 desc[UR18][R26.64+0xd8], R11 ;  /* 0x0000d80b1a00a986 */ /* 0x000fe2000c101112 */
[----:B------:R-:W-:-:S03]  /*dcc0*/  ISETP.LT.OR P2, PT, R35, 0xe1, !P0 ;  /* 0x000000e12300780c */ /* 0x000fc60004741670 */
[----:B------:R0:W-:Y:S01]  /*dcd0*/  @!P5 STG.E.U8 desc[UR18][R24.64+0xe0], R7 ;  /* 0x0000e0071800d986 */ /* 0x0001e2000c101112 */
[----:B------:R-:W-:-:S03]  /*dce0*/  ISETP.LT.OR P5, PT, R35, 0xe9, !P1 ;  /* 0x000000e92300780c */ /* 0x000fc60004fa1670 */
[----:B------:R1:W-:Y:S01]  /*dcf0*/  @!P6 STG.E.U8 desc[UR18][R24.64+0xe1], R9 ;  /* 0x0000e1091800e986 */ /* 0x0003e2000c101112 */
[----:B------:R-:W-:Y:S02]  /*dd00*/  ISETP.LT.OR P6, PT, R35, 0xea, !P1 ;  /* 0x000000ea2300780c */ /* 0x000fe40004fc1670 */
[----:B------:R-:W-:Y:S01]  /*dd10*/  F2FP.SATFINITE.E4M3.F32.PACK_AB_MERGE_C R13, RZ, R4, RZ ;  /* 0x00000004ff0d723e */ /* 0x000fe200048070ff */
[----:B------:R1:W-:Y:S01]  /*dd20*/  @!P4 STG.E.U8 desc[UR18][R26.64+0xe1], R5 ;  /* 0x0000e1051a00c986 */ /* 0x0003e2000c101112 */
[----:B0-----:R-:W-:-:S03]  /*dd30*/  F2FP.SATFINITE.E4M3.F32.PACK_AB_MERGE_C R7, RZ, R2, RZ ;  /* 0x00000002ff07723e */ /* 0x001fc600048070ff */
[----:B------:R-:W-:Y:S01]  /*dd40*/  @!P2 STG.E.U8 desc[UR18][R26.64+0xe0], R13 ;  /* 0x0000e00d1a00a986 */ /* 0x000fe2000c101112 */
[----:B-1----:R-:W-:-:S03]  /*dd50*/  F2FP.SATFINITE.E4M3.F32.PACK_AB_MERGE_C R9, RZ, R3, RZ ;  /* 0x00000003ff09723e */ /* 0x002fc600048070ff */
[----:B------:R0:W-:Y:S01]  /*dd60*/  @!P5 STG.E.U8 desc[UR18][R24.64+0xe8], R7 ;  /* 0x0000e8071800d986 */ /* 0x0001e2000c101112 */
[C---:B------:R-:W-:Y:S02]  /*dd70*/  ISETP.LT.OR P2, PT, R35.reuse, 0xe9, !P0 ;  /* 0x000000e92300780c */ /* 0x040fe40004741670 */
[C---:B------:R-:W-:Y:S01]  /*dd80*/  ISETP.LT.OR P4, PT, R35.reuse, 0xea, !P0 ;  /* 0x000000ea2300780c */ /* 0x040fe20004781670 */
[----:B------:R1:W-:Y:S01]  /*dd90*/  @!P6 STG.E.U8 desc[UR18][R24.64+0xe9], R9 ;  /* 0x0000e9091800e986 */ /* 0x0003e2000c101112 */
[C---:B------:R-:W-:Y:S01]  /*dda0*/  ISETP.LT.OR P5, PT, R35.reuse, 0xf1, !P1 ;  /* 0x000000f12300780c */ /* 0x040fe20004fa1670 */
[----:B------:R-:W-:Y:S01]  /*ddb0*/  FMUL R2, R218, UR20 ;  /* 0x00000014da027c20 */ /* 0x000fe20008400000 */
[----:B------:R-:W-:Y:S02]  /*ddc0*/  ISETP.LT.OR P6, PT, R35, 0xf2, !P1 ;  /* 0x000000f22300780c */ /* 0x000fe40004fc1670 */
[----:B------:R-:W-:Y:S02]  /*ddd0*/  F2FP.SATFINITE.E4M3.F32.PACK_AB_MERGE_C R11, RZ, R0, RZ ;  /* 0x00000000ff0b723e */ /* 0x000fe400048070ff */
[----:B------:R-:W-:-:S03]  /*dde0*/  F2FP.SATFINITE.E4M3.F32.PACK_AB_MERGE_C R5, RZ, R2, RZ ;  /* 0x00000002ff05723e */ /* 0x000fc600048070ff */
[----:B------:R-:W-:Y:S01]  /*ddf0*/  @!P2 STG.E.U8 desc[UR18][R26.64+0xe8], R11 ;  /* 0x0000e80b1a00a986 */ /* 0x000fe2000c101112 */
[----:B------:R-:W-:-:S03]  /*de00*/  ISETP.LT.OR P2, PT, R35, 0xf1, !P0 ;  /* 0x000000f12300780c */ /* 0x000fc60004741670 */
[----:B------:R-:W-:Y:S01]  /*de10*/  @!P4 STG.E.U8 desc[UR18][R26.64+0xe9], R5 ;  /* 0x0000e9051a00c986 */ /* 0x000fe2000c101112 */
[C---:B------:R-:W-:Y:S02]  /*de20*/  ISETP.LT.OR P4, PT, R35.reuse, 0xf9, !P1 ;  /* 0x000000f92300780c */ /* 0x040fe40004f81670 */
[----:B------:R-:W-:Y:S01]  /*de30*/  ISETP.LT.OR P1, PT, R35, 0xfa, !P1 ;  /* 0x000000fa2300780c */ /* 0x000fe20004f21670 */
[----:B------:R-:W-:-:S05]  /*de40*/  FMUL R0, R220, UR20 ;  /* 0x00000014dc007c20 */ /* 0x000fca0008400000 */
[----:B0-----:R-:W-:-:S05]  /*de50*/  F2FP.SATFINITE.E4M3.F32.PACK_AB_MERGE_C R7, RZ, R0, RZ ;  /* 0x00000000ff07723e */ /* 0x001fca00048070ff */
[----:B------:R0:W-:Y:S01]  /*de60*/  @!P5 STG.E.U8 desc[UR18][R24.64+0xf0], R7 ;  /* 0x0000f0071800d986 */ /* 0x0001e2000c101112 */
[----:B------:R-:W-:-:S05]  /*de70*/  FMUL R3, R221, UR20 ;  /* 0x00000014dd037c20 */ /* 0x000fca0008400000 */
[----:B-1----:R-:W-:Y:S02]  /*de80*/  F2FP.SATFINITE.E4M3.F32.PACK_AB_MERGE_C R9, RZ, R3, RZ ;  /* 0x00000003ff09723e */ /* 0x002fe400048070ff */
[----:B------:R-:W-:-:S03]  /*de90*/  ISETP.LT.OR P5, PT, R35, 0xf2, !P0 ;  /* 0x000000f22300780c */ /* 0x000fc600047a1670 */
[----:B------:R1:W-:Y:S01]  /*dea0*/  @!P6 STG.E.U8 desc[UR18][R24.64+0xf1], R9 ;  /* 0x0000f1091800e986 */ /* 0x0003e2000c101112 */
[C---:B------:R-:W-:Y:S02]  /*deb0*/  ISETP.LT.OR P6, PT, R35.reuse, 0xf9, !P0 ;  /* 0x000000f92300780c */ /* 0x040fe400047c1670 */
[----:B------:R-:W-:Y:S01]  /*dec0*/  ISETP.LT.OR P0, PT, R35, 0xfa, !P0 ;  /* 0x000000fa2300780c */ /* 0x000fe20004701670 */
[----:B------:R-:W-:-:S05]  /*ded0*/  FMUL R0, R223, UR20 ;  /* 0x00000014df007c20 */ /* 0x000fca0008400000 */
[----:B------:R-:W-:-:S05]  /*dee0*/  F2FP.SATFINITE.E4M3.F32.PACK_AB_MERGE_C R13, RZ, R0, RZ ;  /* 0x00000000ff0d723e */ /* 0x000fca00048070ff */
[----:B------:R0:W-:Y:S01]  /*def0*/  @!P2 STG.E.U8 desc[UR18][R26.64+0xf0], R13 ;  /* 0x0000f00d1a00a986 */ /* 0x0001e2000c101112 */
[----:B----4-:R-:W-:Y:S01]  /*df00*/  FMUL R0, R222, UR20 ;  /* 0x00000014de007c20 */ /* 0x010fe20008400000 */
[----:B--2---:R-:W-:Y:S01]  /*df10*/  FMUL R2, R224, UR20 ;  /* 0x00000014e0027c20 */ /* 0x004fe20008400000 */
[----:B---3--:R-:W-:-:S03]  /*df20*/  FMUL R3, R225, UR20 ;  /* 0x00000014e1037c20 */ /* 0x008fc60008400000 */
[----:B0-----:R-:W-:Y:S01]  /*df30*/  F2FP.SATFINITE.E4M3.F32.PACK_AB_MERGE_C R7, RZ, R0, RZ ;  /* 0x00000000ff07723e */ /* 0x001fe200048070ff */
[----:B------:R-:W-:Y:S01]  /*df40*/  FMUL R4, R226, UR20 ;  /* 0x00000014e2047c20 */ /* 0x000fe20008400000 */
[----:B------:R-:W-:Y:S01]  /*df50*/  FMUL R5, R227, UR20 ;  /* 0x00000014e3057c20 */ /* 0x000fe20008400000 */
[----:B-1----:R-:W-:Y:S02]  /*df60*/  F2FP.SATFINITE.E4M3.F32.PACK_AB_MERGE_C R9, RZ, R2, RZ ;  /* 0x00000002ff09723e */ /* 0x002fe400048070ff */
[----:B------:R-:W-:Y:S02]  /*df70*/  F2FP.SATFINITE.E4M3.F32.PACK_AB_MERGE_C R3, RZ, R3, RZ ;  /* 0x00000003ff03723e */ /* 0x000fe400048070ff */
[----:B------:R-:W-:Y:S02]  /*df80*/  F2FP.SATFINITE.E4M3.F32.PACK_AB_MERGE_C R11, RZ, R4, RZ ;  /* 0x00000004ff0b723e */ /* 0x000fe400048070ff */
[----:B------:R-:W-:Y:S01]  /*df90*/  F2FP.SATFINITE.E4M3.F32.PACK_AB_MERGE_C R5, RZ, R5, RZ ;  /* 0x00000005ff05723e */ /* 0x000fe200048070ff */
[----:B------:R0:W-:Y:S04]  /*dfa0*/  @!P5 STG.E.U8 desc[UR18][R26.64+0xf1], R7 ;  /* 0x0000f1071a00d986 */ /* 0x0001e8000c101112 */
[----:B------:R0:W-:Y:S04]  /*dfb0*/  @!P4 STG.E.U8 desc[UR18][R24.64+0xf8], R9 ;  /* 0x0000f8091800c986 */ /* 0x0001e8000c101112 */
[----:B------:R0:W-:Y:S04]  /*dfc0*/  @!P1 STG.E.U8 desc[UR18][R24.64+0xf9], R3 ;  /* 0x0000f90318009986 */ /* 0x0001e8000c101112 */
[----:B------:R0:W-:Y:S04]  /*dfd0*/  @!P6 STG.E.U8 desc[UR18][R26.64+0xf8], R11 ;  /* 0x0000f80b1a00e986 */ /* 0x0001e8000c101112 */
[----:B------:R0:W-:Y:S02]  /*dfe0*/  @!P0 STG.E.U8 desc[UR18][R26.64+0xf9], R5 ;  /* 0x0000f9051a008986 */ /* 0x0001e4000c101112 */
.L_x_289:
[----:B------:R-:W-:Y:S05]  /*dff0*/  BSYNC B0 ;  /* 0x0000000000007941 */ /* 0x000fea0003800000 */
.L_x_31:
[----:B0-----:R-:W2:Y:S04]  /*e000*/  LDL.LU R3, [R1+0x78] ;  /* 0x0000780001037983 */ /* 0x001ea80000300800 */
[----:B-----5:R-:W2:Y:S01]  /*e010*/  LDL.LU R2, [R1+0x7c] ;  /* 0x00007c0001027983 */ /* 0x020ea20000300800 */
[----:B------:R-:W-:Y:S01]  /*e020*/  ULDC UR6, c[0x0][0xc] ;  /* 0x0000030000067ab9 */ /* 0x000fe20000000800 */
[----:B------:R-:W-:Y:S01]  /*e030*/  ULDC UR7, c[0x0][0x10] ;  /* 0x0000040000077ab9 */ /* 0x000fe20000000800 */
[----:B------:R-:W2:Y:S01]  /*e040*/  LDC R5, c[0x0][0x14] ;  /* 0x00000500ff057b82 */ /* 0x000ea20000000800 */
[----:B------:R-:W-:Y:S01]  /*e050*/  UIMAD.WIDE.U32 UR6, UR6, UR7, URZ ;  /* 0x00000007060672a5 */ /* 0x000fe2000f8e003f */
[----:B------:R-:W-:Y:S01]  /*e060*/  PRMT R0, RZ, 0x7610, R0 ;  /* 0x00007610ff007816 */ /* 0x000fe20000000000 */
[----:B------:R-:W-:-:S04]  /*e070*/  UMOV UR22, 0xffffffff ;  /* 0xffffffff00167882 */ /* 0x000fc80000000000 */
[----:B--2---:R-:W-:-:S04]  /*e080*/  IMAD.WIDE.U32 R2, R5, UR6, R2 ;  /* 0x0000000605027c25 */ /* 0x004fc8000f8e0002 */
[----:B------:R-:W-:Y:S01]  /*e090*/  IMAD R5, R5, UR7, RZ ;  /* 0x0000000705057c24 */ /* 0x000fe2000f8e02ff */
[----:B------:R-:W-:Y:S01]  /*e0a0*/  ULDC.64 UR6, c[0x0][0x650] ;  /* 0x0001940000067ab9 */ /* 0x000fe20000000a00 */
[----:B------:R-:W-:Y:S01]  /*e0b0*/  IMAD.MOV.U32 R19, RZ, RZ, R2 ;  /* 0x000000ffff137224 */ /* 0x000fe200078e0002 */
[----:B------:R-:W-:Y:S01]  /*e0c0*/  ISETP.GE.U32.AND P0, PT, R2, UR6, PT ;  /* 0x0000000602007c0c */ /* 0x000fe2000bf06070 */
[----:B------:R-:W-:Y:S02]  /*e0d0*/  IMAD.IADD R22, R3, 0x1, R5 ;  /* 0x0000000103167824 */ /* 0x000fe400078e0205 */
[----:B------:R-:W-:-:S03]  /*e0e0*/  IMAD.MOV.U32 R2, RZ, RZ, -0x1 ;  /* 0xffffffffff027424 */ /* 0x000fc600078e00ff */
[----:B------:R0:W-:Y:S01]  /*e0f0*/  STL [R1+0x78], R22 ;  /* 0x0000781601007387 */ /* 0x0001e20000100800 */
[----:B------:R-:W-:-:S03]  /*e100*/  ISETP.GE.U32.AND.EX P0, PT, R22, UR7, PT, P0 ;  /* 0x0000000716007c0c */ /* 0x000fc6000bf06100 */
[----:B------:R0:W-:Y:S04]  /*e110*/  STL [R1+0x7c], R19 ;  /* 0x00007c1301007387 */ /* 0x0001e80000100800 */
[----:B------:R0:W-:Y:S06]  /*e120*/  STL [R1+0x80], R2 ;  /* 0x0000800201007387 */ /* 0x0001ec0000100800 */
[----:B------:R-:W-:Y:S05]  /*e130*/  @P0 BRA `(.L_x_290) ;  /* 0x00000004006c0947 */ /* 0x000fea0003800000 */
[----:B------:R-:W2:Y:S01]  /*e140*/  S2R R14, SR_CTAID.X ;  /* 0x00000000000e7919 */ /* 0x000ea20000002500 */
[----:B------:R-:W5:Y:S01]  /*e150*/  LDC.64 R8, c[0x0][0x628] ;  /* 0x00018a00ff087b82 */ /* 0x000f620000000a00 */
[----:B------:R-:W-:Y:S01]  /*e160*/  ULDC UR6, c[0x0][0x150] ;  /* 0x0000540000067ab9 */ /* 0x000fe20000000800 */
[----:B------:R-:W-:Y:S01]  /*e170*/  IMAD.MOV.U32 R6, RZ, RZ, R19 ;  /* 0x000000ffff067224 */ /* 0x000fe200078e0013 */
[----:B------:R-:W0:Y:S01]  /*e180*/  S2R R16, SR_CTAID.Y ;  /* 0x0000000000107919 */ /* 0x000e220000002600 */
[----:B------:R-:W-:-:S04]  /*e190*/  IMAD.MOV.U32 R7, RZ, RZ, R22 ;  /* 0x000000ffff077224 */ /* 0x000fc800078e0016 */
[----:B------:R-:W0:Y:S08]  /*e1a0*/  LDC R17, c[0x0][0x144] ;  /* 0x00005100ff117b82 */ /* 0x000e300000000800 */
[----:B------:R-:W0:Y:S08]  /*e1b0*/  LDC R10, c[0x0][0x630] ;  /* 0x00018c00ff0a7b82 */ /* 0x000e300000000800 */
[----:B------:R-:W0:Y:S01]  /*e1c0*/  LDC.64 R12, c[0x0][0x620] ;  /* 0x00018800ff0c7b82 */ /* 0x000e220000000a00 */
[----:B-----5:R-:W-:-:S04]  /*e1d0*/  ISETP.NE.U32.AND P0, PT, R8, RZ, PT ;  /* 0x000000ff0800720c */ /* 0x020fc80003f05070 */
[----:B------:R-:W-:Y:S02]  /*e1e0*/  ISETP.NE.AND.EX P0, PT, R9, RZ, PT, P0 ;  /* 0x000000ff0900720c */ /* 0x000fe40003f05300 */
[----:B--2---:R-:W-:-:S05]  /*e1f0*/  I2FP.F32.U32 R0, R14 ;  /* 0x0000000e00007245 */ /* 0x004fca0000201000 */
[----:B------:R-:W-:-:S04]  /*e200*/  FMUL R0, R0, UR6 ;  /* 0x0000000600007c20 */ /* 0x000fc80008400000 */
[----:B------:R2:W0:Y:S02]  /*e210*/  F2I.U32.TRUNC.NTZ R15, R0 ;  /* 0x00000000000f7305 */ /* 0x000424000020f000 */
[----:B------:R-:W-:Y:S05]  /*e220*/  @!P0 BRA `(.L_x_291) ;  /* 0x0000000000288947 */ /* 0x000fea0003800000 */
[----:B--2---:R-:W2:Y:S02]  /*e230*/  LDC R0, c[0x0][0x634] ;  /* 0x00018d00ff007b82 */ /* 0x004ea40000000800 */
[----:B--2---:R-:W-:-:S05]  /*e240*/  IADD3 R7, P0, R19, R0, RZ ;  /* 0x0000000013077210 */ /* 0x004fca0007f1e0ff */
[----:B------:R-:W-:-:S04]  /*e250*/  IMAD.X R11, RZ, RZ, R22, P0 ;  /* 0x000000ffff0b7224 */ /* 0x000fc800000e0616 */
[----:B0-----:R-:W-:-:S04]  /*e260*/  IMAD.WIDE.U32 R2, R11, R8, RZ ;  /* 0x000000080b027225 */ /* 0x001fc800078e00ff */
[----:B------:R-:W-:-:S04]  /*e270*/  IMAD.WIDE.U32 R4, P0, R7, R9, R2 ;  /* 0x0000000907047225 */ /* 0x000fc80007800002 */
[----:B------:R-:W-:-:S04]  /*e280*/  IMAD.WIDE.U32 R2, R7, R8, RZ ;  /* 0x0000000807027225 */ /* 0x000fc800078e00ff */
[----:B------:R-:W-:Y:S01]  /*e290*/  IMAD.X R7, RZ, RZ, RZ, P0 ;  /* 0x000000ffff077224 */ /* 0x000fe200000e06ff */
[----:B------:R-:W-:Y:S01]  /*e2a0*/  IADD3 RZ, P0, R3, R4, RZ ;  /* 0x0000000403ff7210 */ /* 0x000fe20007f1e0ff */
[----:B------:R-:W-:-:S04]  /*e2b0*/  IMAD.MOV.U32 R6, RZ, RZ, R5 ;  /* 0x000000ffff067224 */ /* 0x000fc800078e0005 */
[----:B------:R-:W-:-:S08]  /*e2c0*/  IMAD.WIDE.U32.X R6, R11, R9, R6, P0 ;  /* 0x000000090b067225 */ /* 0x000fd000000e0406 */
.L_x_291:
[-CC-:B0-----:R-:W-:Y:S01]  /*e2d0*/  SHF.R.U64 R24, R6, R10.reuse, R7.reuse ;  /* 0x0000000a06187219 */ /* 0x181fe20000001207 */
[----:B------:R-:W0:Y:S01]  /*e2e0*/  LDC.64 R20, c[0x0][0x640] ;  /* 0x00019000ff147b82 */ /* 0x000e220000000a00 */
[----:B--2---:R-:W-:Y:S01]  /*e2f0*/  SHF.R.U32.HI R0, RZ, R10, R7 ;  /* 0x0000000aff007219 */ /* 0x004fe20000011607 */
[----:B------:R-:W-:Y:S01]  /*e300*/  IMAD.MOV.U32 R2, RZ, RZ, R19 ;  /* 0x000000ffff027224 */ /* 0x000fe200078e0013 */
[----:B------:R-:W-:Y:S01]  /*e310*/  IADD3 R5, P0, RZ, -R24, RZ ;  /* 0x80000018ff057210 */ /* 0x000fe20007f1e0ff */
[----:B------:R-:W-:Y:S01]  /*e320*/  IMAD.MOV R15, RZ, RZ, -R15 ;  /* 0x000000ffff0f7224 */ /* 0x000fe200078e0a0f */
[----:B------:R-:W-:Y:S01]  /*e330*/  ULDC UR6, c[0x0][0x154] ;  /* 0x0000550000067ab9 */ /* 0x000fe20000000800 */
[----:B------:R-:W-:Y:S02]  /*e340*/  IMAD.MOV.U32 R7, RZ, RZ, 0x1 ;  /* 0x00000001ff077424 */ /* 0x000fe400078e00ff */
[----:B------:R-:W2:Y:S01]  /*e350*/  LDC R4, c[0x0][0x618] ;  /* 0x00018600ff047b82 */ /* 0x000ea20000000800 */
[----:B------:R-:W-:-:S02]  /*e360*/  IMAD.X R3, RZ, RZ, ~R0, P0 ;  /* 0x000000ffff037224 */ /* 0x000fc400000e0e00 */
[----:B------:R-:W-:Y:S02]  /*e370*/  IMAD R15, R17, R15, R14 ;  /* 0x0000000f110f7224 */ /* 0x000fe400078e020e */
[-C--:B------:R-:W-:Y:S02]  /*e380*/  IMAD R0, R3, R12.reuse, RZ ;  /* 0x0000000c03007224 */ /* 0x080fe400078e02ff */
[----:B------:R-:W-:Y:S01]  /*e390*/  IMAD.MOV.U32 R3, RZ, RZ, R22 ;  /* 0x000000ffff037224 */ /* 0x000fe200078e0016 */
[----:B------:R-:W5:Y:S01]  /*e3a0*/  LDC R6, c[0x0][0x608] ;  /* 0x00018200ff067b82 */ /* 0x000f620000000800 */
[----:B------:R-:W-:-:S04]  /*e3b0*/  IMAD.WIDE.U32 R2, R5, R12, R2 ;  /* 0x0000000c05027225 */ /* 0x000fc800078e0002 */
[----:B------:R-:W-:-:S03]  /*e3c0*/  IMAD R5, R5, R13, R0 ;  /* 0x0000000d05057224 */ /* 0x000fc600078e0200 */
[----:B------:R-:W1:Y:S01]  /*e3d0*/  LDC R18, c[0x0][0x658] ;  /* 0x00019600ff127b82 */ /* 0x000e620000000800 */
[----:B------:R-:W-:Y:S01]  /*e3e0*/  I2FP.F32.U32 R0, R16 ;  /* 0x0000001000007245 */ /* 0x000fe20000201000 */
[----:B------:R-:W-:Y:S01]  /*e3f0*/  IMAD.IADD R3, R3, 0x1, R5 ;  /* 0x0000000103037824 */ /* 0x000fe200078e0205 */
[----:B0-----:R-:W-:Y:S01]  /*e400*/  ISETP.NE.U32.AND P0, PT, R20, RZ, PT ;  /* 0x000000ff1400720c */ /* 0x001fe20003f05070 */
[----:B------:R-:W-:Y:S02]  /*e410*/  IMAD.MOV.U32 R5, RZ, RZ, -0x1 ;  /* 0xffffffffff057424 */ /* 0x000fe400078e00ff */
[----:B------:R-:W-:Y:S02]  /*e420*/  FMUL R0, R0, UR6 ;  /* 0x0000000600007c20 */ /* 0x000fe40008400000 */
[----:B------:R-:W0:Y:S01]  /*e430*/  LDC R13, c[0x0][0x148] ;  /* 0x00005200ff0d7b82 */ /* 0x000e220000000800 */
[----:B--2---:R-:W-:Y:S01]  /*e440*/  SHF.R.U64 R10, R2, R4, R3 ;  /* 0x00000004020a7219 */ /* 0x004fe20000001203 */
[----:B------:R2:W0:Y:S01]  /*e450*/  F2I.U32.TRUNC.NTZ R12, R0 ;  /* 0x00000000000c7305 */ /* 0x000422000020f000 */
[----:B------:R-:W-:-:S02]  /*e460*/  ISETP.NE.AND.EX P0, PT, R21, RZ, PT, P0 ;  /* 0x000000ff1500720c */ /* 0x000fc40003f05300 */
[----:B------:R-:W-:-:S03]  /*e470*/  SHF.R.U32.HI R3, RZ, R4, R3 ;  /* 0x00000004ff037219 */ /* 0x000fc60000011603 */
[----:B------:R-:W0:Y:S01]  /*e480*/  LDC R14, c[0x0][0x600] ;  /* 0x00018000ff0e7b82 */ /* 0x000e220000000800 */
[-CC-:B-----5:R-:W-:Y:S02]  /*e490*/  SHF.R.U64 R8, R10, R6.reuse, R3.reuse ;  /* 0x000000060a087219 */ /* 0x1a0fe40000001203 */
[----:B------:R-:W-:-:S05]  /*e4a0*/  SHF.R.U32.HI R3, RZ, R6, R3 ;  /* 0x00000006ff037219 */ /* 0x000fca0000011603 */
[----:B------:R-:W0:Y:S01]  /*e4b0*/  LDC R19, c[0x0][0x648] ;  /* 0x00019200ff137b82 */ /* 0x000e220000000800 */
[-CC-:B-1----:R-:W-:Y:S02]  /*e4c0*/  SHF.R.U64 R11, R8, R18.reuse, R3.reuse ;  /* 0x00000012080b7219 */ /* 0x182fe40000001203 */
[-C--:B------:R-:W-:Y:S02]  /*e4d0*/  SHF.L.U32 R5, R5, R18.reuse, RZ ;  /* 0x0000001205057219 */ /* 0x080fe400000006ff */
[-C--:B------:R-:W-:Y:S01]  /*e4e0*/  SHF.R.U32.HI R3, RZ, R18.reuse, R3 ;  /* 0x00000012ff037219 */ /* 0x080fe20000011603 */
[----:B------:R-:W-:Y:S01]  /*e4f0*/  IMAD.MOV.U32 R2, RZ, RZ, R11 ;  /* 0x000000ffff027224 */ /* 0x000fe200078e000b */
[----:B------:R-:W-:Y:S01]  /*e500*/  SHF.L.U32 R34, R7, R18, RZ ;  /* 0x0000001207227219 */ /* 0x000fe200000006ff */
[----:B------:R-:W1:Y:S01]  /*e510*/  LDC R22, c[0x0][0x638] ;  /* 0x00018e00ff167b82 */ /* 0x000e620000000800 */
[----:B------:R-:W-:-:S07]  /*e520*/  LOP3.LUT R17, RZ, R5, RZ, 0x33, !PT ;  /* 0x00000005ff117212 */ /* 0x000fce00078e33ff */
[----:B------:R-:W0:Y:S01]  /*e530*/  LDC R23, c[0x0][0x610] ;  /* 0x00018400ff177b82 */ /* 0x000e220000000800 */
[----:B--2---:R-:W-:Y:S05]  /*e540*/  @!P0 BRA `(.L_x_292) ;  /* 0x0000000000288947 */ /* 0x004fea0003800000 */
[----:B------:R-:W2:Y:S02]  /*e550*/  LDC R0, c[0x0][0x64c] ;  /* 0x00019300ff007b82 */ /* 0x000ea40000000800 */
[----:B--2---:R-:W-:-:S05]  /*e560*/  IADD3 R7, P0, R11, R0, RZ ;  /* 0x000000000b077210 */ /* 0x004fca0007f1e0ff */
        /* <DEDUP_REMOVED lines=8> */
.L_x_292:
[----:B0-----:R-:W-:Y:S01]  /*e5f0*/  SHF.R.U64 R0, R2, R19, R3 ;  /* 0x0000001302007219 */ /* 0x001fe20000001203 */
[----:B------:R-:W-:Y:S01]  /*e600*/  VIADD R3, R14, 0xffffffff ;  /* 0xffffffff0e037836 */ /* 0x000fe20000000000 */
[----:B------:R-:W-:Y:S01]  /*e610*/  LOP3.LUT R5, R8, R17, RZ, 0xc0, !PT ;  /* 0x0000001108057212 */ /* 0x000fe200078ec0ff */
[----:B------:R-:W-:Y:S01]  /*e620*/  IMAD.MOV R12, RZ, RZ, -R12 ;  /* 0x000000ffff0c7224 */ /* 0x000fe200078e0a0c */
[----:B------:R-:W-:Y:S01]  /*e630*/  R2UR UR22, R24 ;  /* 0x00000000181672ca */ /* 0x000fe200000e0000 */
[----:B------:R-:W-:Y:S01]  /*e640*/  IMAD.MOV R2, RZ, RZ, -R0 ;  /* 0x000000ffff027224 */ /* 0x000fe200078e0a00 */
[----:B------:R-:W-:Y:S01]  /*e650*/  LOP3.LUT R3, R10, R3, RZ, 0xc0, !PT ;  /* 0x000000030a037212 */ /* 0x000fe200078ec0ff */
[----:B------:R-:W-:Y:S02]  /*e660*/  IMAD R34, R34, R0, R5 ;  /* 0x0000000022227224 */ /* 0x000fe400078e0205 */
[----:B------:R-:W-:Y:S02]  /*e670*/  @P3 IMAD R15, R13, R12, R16 ;  /* 0x0000000c0d0f3224 */ /* 0x000fe400078e0210 */
[----:B-1----:R-:W-:-:S02]  /*e680*/  IMAD R0, R2, R22, R11 ;  /* 0x0000001602007224 */ /* 0x002fc400078e020b */
[----:B------:R-:W-:Y:S02]  /*e690*/  IMAD R34, R34, R23, R15 ;  /* 0x0000001722227224 */ /* 0x000fe400078e020f */
[----:B------:R-:W-:Y:S02]  /*e6a0*/  IMAD R3, R0, R14, R3 ;  /* 0x0000000e00037224 */ /* 0x000fe400078e0203 */
[----:B------:R-:W-:-:S03]  /*e6b0*/  IMAD.MOV.U32 R0, RZ, RZ, 0x1 ;  /* 0x00000001ff007424 */ /* 0x000fc600078e00ff */
[----:B------:R-:W-:Y:S02]  /*e6c0*/  SEL R2, R3, R34, !P3 ;  /* 0x0000002203027207 */ /* 0x000fe40005800000 */
[----:B------:R-:W-:-:S03]  /*e6d0*/  SEL R34, R34, R3, !P3 ;  /* 0x0000000322227207 */ /* 0x000fc60005800000 */
[----:B------:R2:W-:Y:S04]  /*e6e0*/  STL [R1+0x80], R2 ;  /* 0x0000800201007387 */ /* 0x0005e80000100800 */
.L_x_290:
[----:B------:R-:W-:Y:S01]  /*e6f0*/  UIADD3 UR5, UR12, UR5, URZ ;  /* 0x000000050c057290 */ /* 0x000fe2000fffe03f */
[----:B------:R0:W-:Y:S01]  /*e700*/  STL [R1+0x84], R34 ;  /* 0x0000842201007387 */ /* 0x0001e20000100800 */
[----:B------:R-:W-:Y:S02]  /*e710*/  LOP3.LUT P0, RZ, R0, 0xff, RZ, 0xc0, !PT ;  /* 0x000000ff00ff7812 */ /* 0x000fe4000780c0ff */
[----:B------:R-:W-:Y:S02]  /*e720*/  USHF.R.U32.HI UR6, URZ, 0x2, UR5 ;  /* 0x000000023f067899 */ /* 0x000fe40008011605 */
[----:B------:R-:W-:Y:S02]  /*e730*/  UISETP.GT.U32.AND UP1, UPT, UR5, 0x3, UPT ;  /* 0x000000030500788c */ /* 0x000fe4000bf24070 */
[----:B------:R-:W-:Y:S02]  /*e740*/  ULOP3.LUT UR6, UR6, 0x1, URZ, 0xc0, !UPT ;  /* 0x0000000106067892 */ /* 0x000fe4000f8ec03f */
[----:B------:R-:W-:-:S02]  /*e750*/  UISETP.LT.U32.AND UP1, UPT, UR12, 0x4, UP1 ;  /* 0x000000040c00788c */ /* 0x000fc40008f21070 */
[----:B------:R-:W-:Y:S02]  /*e760*/  UISETP.NE.U32.AND UP0, UPT, UR6, 0x1, UPT ;  /* 0x000000010600788c */ /* 0x000fe4000bf05070 */
[----:B------:R-:W-:Y:S02]  /*e770*/  USEL UR7, URZ, 0x1, !UP1 ;  /* 0x000000013f077887 */ /* 0x000fe4000c800000 */
[----:B------:R-:W-:Y:S02]  /*e780*/  UISETP.GT.U32.AND UP0, UPT, UR12, 0x3, !UP0 ;  /* 0x000000030c00788c */ /* 0x000fe4000c704070 */
[----:B------:R-:W-:Y:S02]  /*e790*/  ULOP3.LUT UR5, UR5, 0x3, URZ, 0xc0, !UPT ;  /* 0x0000000305057892 */ /* 0x000fe4000f8ec03f */
[----:B------:R-:W-:-:S04]  /*e7a0*/  USEL UR6, URZ, 0x1, !UP0 ;  /* 0x000000013f067887 */ /* 0x000fc8000c000000 */
[----:B------:R-:W-:Y:S01]  /*e7b0*/  ULOP3.LUT UR4, UR6, UR4, UR7, 0x96, !UPT ;  /* 0x0000000406047292 */ /* 0x000fe2000f8e9607 */
[----:B0-----:R-:W-:Y:S11]  /*e7c0*/  @P0 BRA `(.L_x_293) ;  /* 0xffffff2800140947 */ /* 0x001ff6000383ffff */
[----:B------:R-:W-:Y:S05]  /*e7d0*/  EXIT ;  /* 0x000000000000794d */ /* 0x000fea0003800000 */
.L_x_3:
[----:B------:R-:W2:Y:S01]  /*e7e0*/  LDL R16, [R1+0x7c] ;  /* 0x00007c0001107983 */ /* 0x000ea20000100800 */
[----:B------:R-:W-:-:S03]  /*e7f0*/  ULDC.64 UR4, c[0x0][0x650] ;  /* 0x0001940000047ab9 */ /* 0x000fc60000000a00 */
[----:B------:R-:W3:Y:S01]  /*e800*/  LDL R17, [R1+0x78] ;  /* 0x0000780001117983 */ /* 0x000ee20000100800 */
[----:B------:R-:W-:Y:S01]  /*e810*/  PRMT R4, RZ, 0x7610, R4 ;  /* 0x00007610ff047816 */ /* 0x000fe20000000004 */
[----:B------:R-:W-:Y:S02]  /*e820*/  IMAD.MOV.U32 R5, RZ, RZ, -0x1 ;  /* 0xffffffffff057424 */ /* 0x000fe400078e00ff */
[----:B------:R-:W-:Y:S02]  /*e830*/  IMAD.MOV.U32 R6, RZ, RZ, -0x1 ;  /* 0xffffffffff067424 */ /* 0x000fe400078e00ff */
[----:B------:R-:W-:Y:S01]  /*e840*/  IMAD.MOV.U32 R11, RZ, RZ, -0x1 ;  /* 0xffffffffff0b7424 */ /* 0x000fe200078e00ff */
[----:B--2---:R-:W-:-:S04]  /*e850*/  ISETP.GE.U32.AND P0, PT, R16, UR4, PT ;  /* 0x0000000410007c0c */ /* 0x004fc8000bf06070 */
[----:B---3--:R-:W-:-:S13]  /*e860*/  ISETP.GE.U32.AND.EX P0, PT, R17, UR5, PT, P0 ;  /* 0x0000000511007c0c */ /* 0x008fda000bf06100 */
[----:B------:R-:W-:Y:S05]  /*e870*/  @P0 BRA `(.L_x_294) ;  /* 0x00000004005c0947 */ /* 0x000fea0003800000 */
        /* <DEDUP_REMOVED lines=18> */
.L_x_295:
[-CC-:B------:R-:W-:Y:S01]  /*e9a0*/  SHF.R.U64 R11, R8, R12.reuse, R9.reuse ;  /* 0x0000000c080b7219 */ /* 0x180fe20000001209 */
[----:B------:R-:W0:Y:S01]  /*e9b0*/  LDC.64 R20, c[0x0][0x640] ;  /* 0x00019000ff147b82 */ /* 0x000e220000000a00 */
[----:B------:R-:W-:Y:S01]  /*e9c0*/  SHF.R.U32.HI R3, RZ, R12, R9 ;  /* 0x0000000cff037219 */ /* 0x000fe20000011609 */
[----:B------:R-:W-:Y:S01]  /*e9d0*/  ULDC UR4, c[0x0][0x150] ;  /* 0x0000540000047ab9 */ /* 0x000fe20000000800 */
[----:B------:R-:W-:Y:S01]  /*e9e0*/  IADD3 R7, P0, RZ, -R11, RZ ;  /* 0x8000000bff077210 */ /* 0x000fe20007f1e0ff */
[----:B------:R-:W-:Y:S01]  /*e9f0*/  IMAD.MOV.U32 R4, RZ, RZ, R16 ;  /* 0x000000ffff047224 */ /* 0x000fe200078e0010 */
[----:B------:R-:W-:Y:S01]  /*ea00*/  I2FP.F32.U32 R6, R2 ;  /* 0x0000000200067245 */ /* 0x000fe20000201000 */
[----:B------:R-:W-:Y:S02]  /*ea10*/  IMAD.MOV.U32 R5, RZ, RZ, R17 ;  /* 0x000000ffff057224 */ /* 0x000fe400078e0011 */
[----:B------:R-:W1:Y:S01]  /*ea20*/  LDC R10, c[0x0][0x618] ;  /* 0x00018600ff0a7b82 */ /* 0x000e620000000800 */
[----:B------:R-:W-:-:S02]  /*ea30*/  IMAD.X R3, RZ, RZ, ~R3, P0 ;  /* 0x000000ffff037224 */ /* 0x000fc400000e0e03 */
[----:B------:R-:W-:Y:S01]  /*ea40*/  FMUL R9, R6, UR4 ;  /* 0x0000000406097c20 */ /* 0x000fe20008400000 */
[----:B------:R-:W-:Y:S01]  /*ea50*/  IMAD.WIDE.U32 R4, R7, R14, R4 ;  /* 0x0000000e07047225 */ /* 0x000fe200078e0004 */
[----:B------:R-:W-:-:S03]  /*ea60*/  ULDC UR4, c[0x0][0x154] ;  /* 0x0000550000047ab9 */ /* 0x000fc60000000800 */
[----:B------:R-:W-:Y:S01]  /*ea70*/  IMAD R6, R3, R14, RZ ;  /* 0x0000000e03067224 */ /* 0x000fe200078e02ff */
[----:B------:R-:W2:Y:S01]  /*ea80*/  LDC R13, c[0x0][0x144] ;  /* 0x00005100ff0d7b82 */ /* 0x000ea20000000800 */
[----:B------:R-:W3:Y:S02]  /*ea90*/  F2I.U32.TRUNC.NTZ R9, R9 ;  /* 0x0000000900097305 */ /* 0x000ee4000020f000 */
[----:B------:R-:W-:Y:S02]  /*eaa0*/  IMAD R3, R7, R15, R6 ;  /* 0x0000000f07037224 */ /* 0x000fe400078e0206 */
[----:B------:R-:W-:Y:S02]  /*eab0*/  IMAD.MOV.U32 R6, RZ, RZ, -0x1 ;  /* 0xffffffffff067424 */ /* 0x000fe400078e00ff */
[----:B------:R-:W-:Y:S01]  /*eac0*/  IMAD.IADD R3, R5, 0x1, R3 ;  /* 0x0000000105037824 */ /* 0x000fe200078e0203 */
[----:B------:R-:W4:Y:S01]  /*ead0*/  LDC R12, c[0x0][0x608] ;  /* 0x00018200ff0c7b82 */ /* 0x000f220000000800 */
[----:B------:R-:W-:-:S02]  /*eae0*/  I2FP.F32.U32 R5, R0 ;  /* 0x0000000000057245 */ /* 0x000fc40000201000 */
[----:B0-----:R-:W-:-:S03]  /*eaf0*/  ISETP.NE.U32.AND P0, PT, R20, RZ, PT ;  /* 0x000000ff1400720c */ /* 0x001fc60003f05070 */
[----:B------:R-:W-:Y:S01]  /*eb00*/  FMUL R5, R5, UR4 ;  /* 0x0000000405057c20 */ /* 0x000fe20008400000 */
[----:B------:R-:W-:Y:S01]  /*eb10*/  ISETP.NE.AND.EX P0, PT, R21, RZ, PT, P0 ;  /* 0x000000ff1500720c */ /* 0x000fe20003f05300 */
[----:B------:R-:W0:Y:S01]  /*eb20*/  LDC R7, c[0x0][0x658] ;  /* 0x00019600ff077b82 */ /* 0x000e220000000800 */
[-C--:B-1----:R-:W-:Y:S01]  /*eb30*/  SHF.R.U64 R8, R4, R10.reuse, R3 ;  /* 0x0000000a04087219 */ /* 0x082fe20000001203 */
[----:B---3--:R-:W-:Y:S01]  /*eb40*/  IMAD.MOV R4, RZ, RZ, -R9 ;  /* 0x000000ffff047224 */ /* 0x008fe200078e0a09 */
[----:B------:R-:W-:Y:S02]  /*eb50*/  SHF.R.U32.HI R3, RZ, R10, R3 ;  /* 0x0000000aff037219 */ /* 0x000fe40000011603 */
[----:B------:R1:W3:Y:S03]  /*eb60*/  F2I.U32.TRUNC.NTZ R10, R5 ;  /* 0x00000005000a7305 */ /* 0x0002e6000020f000 */
[----:B------:R-:W1:Y:S01]  /*eb70*/  LDC R17, c[0x0][0x148] ;  /* 0x00005200ff117b82 */ /* 0x000e620000000800 */
[----:B--2---:R-:W-:-:S02]  /*eb80*/  IMAD R19, R13, R4, R2 ;  /* 0x000000040d137224 */ /* 0x004fc400078e0202 */
[----:B------:R-:W-:-:S05]  /*eb90*/  IMAD.MOV.U32 R4, RZ, RZ, 0x1 ;  /* 0x00000001ff047424 */ /* 0x000fca00078e00ff */
[----:B------:R-:W2:Y:S01]  /*eba0*/  LDC R14, c[0x0][0x600] ;  /* 0x00018000ff0e7b82 */ /* 0x000ea20000000800 */
[-CC-:B----4-:R-:W-:Y:S02]  /*ebb0*/  SHF.R.U64 R13, R8, R12.reuse, R3.reuse ;  /* 0x0000000c080d7219 */ /* 0x190fe40000001203 */
[----:B------:R-:W-:-:S05]  /*ebc0*/  SHF.R.U32.HI R2, RZ, R12, R3 ;  /* 0x0000000cff027219 */ /* 0x000fca0000011603 */
[----:B------:R-:W4:Y:S01]  /*ebd0*/  LDC R16, c[0x0][0x648] ;  /* 0x00019200ff107b82 */ /* 0x000f220000000800 */
[-CC-:B0-----:R-:W-:Y:S02]  /*ebe0*/  SHF.R.U64 R15, R13, R7.reuse, R2.reuse ;  /* 0x000000070d0f7219 */ /* 0x181fe40000001202 */
[-C--:B------:R-:W-:Y:S02]  /*ebf0*/  SHF.L.U32 R6, R6, R7.reuse, RZ ;  /* 0x0000000706067219 */ /* 0x080fe400000006ff */
[-C--:B------:R-:W-:Y:S01]  /*ec00*/  SHF.R.U32.HI R3, RZ, R7.reuse, R2 ;  /* 0x00000007ff037219 */ /* 0x080fe20000011602 */
[----:B------:R-:W-:Y:S01]  /*ec10*/  IMAD.MOV.U32 R2, RZ, RZ, R15 ;  /* 0x000000ffff027224 */ /* 0x000fe200078e000f */
[----:B------:R-:W-:Y:S01]  /*ec20*/  SHF.L.U32 R12, R4, R7, RZ ;  /* 0x00000007040c7219 */ /* 0x000fe200000006ff */
[----:B------:R-:W0:Y:S01]  /*ec30*/  LDC R18, c[0x0][0x638] ;  /* 0x00018e00ff127b82 */ /* 0x000e220000000800 */
[----:B------:R-:W-:-:S07]  /*ec40*/  LOP3.LUT R22, RZ, R6, RZ, 0x33, !PT ;  /* 0x00000006ff167212 */ /* 0x000fce00078e33ff */
        /* <DEDUP_REMOVED lines=12> */
.L_x_296:
[----:B----4-:R-:W-:Y:S01]  /*ed10*/  SHF.R.U64 R3, R2, R16, R3 ;  /* 0x0000001002037219 */ /* 0x010fe20000001203 */
[----:B--2---:R-:W-:Y:S01]  /*ed20*/  VIADD R5, R14, 0xffffffff ;  /* 0xffffffff0e057836 */ /* 0x004fe20000000000 */
[----:B------:R-:W-:Y:S01]  /*ed30*/  LOP3.LUT R2, R13, R22, RZ, 0xc0, !PT ;  /* 0x000000160d027212 */ /* 0x000fe200078ec0ff */
[----:B------:R-:W-:Y:S02]  /*ed40*/  IMAD.MOV R10, RZ, RZ, -R10 ;  /* 0x000000ffff0a7224 */ /* 0x000fe400078e0a0a */
[----:B------:R-:W-:Y:S02]  /*ed50*/  IMAD.MOV R4, RZ, RZ, -R3 ;  /* 0x000000ffff047224 */ /* 0x000fe400078e0a03 */
[----:B------:R-:W-:Y:S01]  /*ed60*/  IMAD R2, R12, R3, R2 ;  /* 0x000000030c027224 */ /* 0x000fe200078e0202 */
[----:B------:R-:W-:Y:S01]  /*ed70*/  LOP3.LUT R3, R8, R5, RZ, 0xc0, !PT ;  /* 0x0000000508037212 */ /* 0x000fe200078ec0ff */
[----:B------:R-:W-:Y:S02]  /*ed80*/  @P3 IMAD R19, R17, R10, R0 ;  /* 0x0000000a11133224 */ /* 0x000fe400078e0200 */
[----:B0-----:R-:W-:-:S02]  /*ed90*/  IMAD R0, R4, R18, R15 ;  /* 0x0000001204007224 */ /* 0x001fc400078e020f */
[----:B------:R-:W-:Y:S02]  /*eda0*/  IMAD R5, R2, R23, R19 ;  /* 0x0000001702057224 */ /* 0x000fe400078e0213 */
[----:B------:R-:W-:Y:S02]  /*edb0*/  IMAD R0, R0, R14, R3 ;  /* 0x0000000e00007224 */ /* 0x000fe400078e0203 */
[----:B------:R-:W-:-:S03]  /*edc0*/  IMAD.MOV.U32 R4, RZ, RZ, 0x1 ;  /* 0x00000001ff047424 */ /* 0x000fc600078e00ff */
[----:B------:R-:W-:Y:S02]  /*edd0*/  SEL R6, R0, R5, !P3 ;  /* 0x0000000500067207 */ /* 0x000fe40005800000 */
[----:B------:R-:W-:-:S07]  /*ede0*/  SEL R5, R5, R0, !P3 ;  /* 0x0000000005057207 */ /* 0x000fce0005800000 */
.L_x_294:
[----:B------:R-:W-:-:S08]  /*edf0*/  NOP ;  /* 0x0000000000007918 */ /* 0x000fd00000000000 */
[----:B------:R-:W0:-:S00]  /*ee00*/  USETMAXREG.DEALLOC.CTAPOOL 0x28 ;  /* 0x00000028000079c8 */ /* 0x000e0000080e0500 */
[----:B------:R-:W-:-:S13]  /*ee10*/  ISETP.NE.AND P0, PT, RZ, UR8, PT ;  /* 0x00000008ff007c0c */ /* 0x000fda000bf05270 */
[----:B------:R-:W-:Y:S05]  /*ee20*/  @P0 EXIT ;  /* 0x000000000000094d */ /* 0x000fea0003800000 */
[----:B0-----:R-:W-:Y:S01]  /*ee30*/  LOP3.LUT P0, RZ, R4, 0xff, RZ, 0xc0, !PT ;  /* 0x000000ff04ff7812 */ /* 0x001fe2000780c0ff */
[----:B------:R-:W-:Y:S02]  /*ee40*/  IMAD.MOV.U32 R0, RZ, RZ, 0x1 ;  /* 0x00000001ff007424 */ /* 0x000fe400078e00ff */
[----:B------:R-:W-:-:S10]  /*ee50*/  IMAD.MOV.U32 R8, RZ, RZ, RZ ;  /* 0x000000ffff087224 */ /* 0x000fd400078e00ff */
[----:B------:R-:W-:Y:S05]  /*ee60*/  @!P0 BRA `(.L_x_297) ;  /* 0x0000000c00548947 */ /* 0x000fea0003800000 */
[----:B------:R-:W0:Y:S01]  /*ee70*/  S2R R2, SR_TID.X ;  /* 0x0000000000027919 */ /* 0x000e220000002100 */
[----:B------:R-:W-:Y:S01]  /*ee80*/  ULDC UR4, c[0x0][0x28c] ;  /* 0x0000a30000047ab9 */ /* 0x000fe20000000800 */
[----:B------:R-:W-:Y:S01]  /*ee90*/  ULDC UR6, c[0x0][0x658] ;  /* 0x0001960000067ab9 */ /* 0x000fe20000000800 */
[----:B------:R-:W-:Y:S01]  /*eea0*/  UIADD3 UR10, UR4, 0x1f, URZ ;  /* 0x0000001f040a7890 */ /* 0x000fe2000fffe03f */
[----:B------:R-:W-:Y:S01]  /*eeb0*/  BSSY B0, `(.L_x_297) ;  /* 0x00000d0000007945 */ /* 0x000fe20003800000 */
[----:B------:R-:W-:Y:S01]  /*eec0*/  UMOV UR7, 0xffffffff ;  /* 0xffffffff00077882 */ /* 0x000fe20000000000 */
[----:B------:R-:W-:Y:S01]  /*eed0*/  ULDC UR5, c[0x0][0x600] ;  /* 0x0001800000057ab9 */ /* 0x000fe20000000800 */
[----:B------:R-:W-:Y:S01]  /*eee0*/  UMOV UR9, 0x1 ;  /* 0x0000000100097882 */ /* 0x000fe20000000000 */
[----:B------:R-:W-:Y:S01]  /*eef0*/  USHF.L.U32 UR7, UR7, UR6, URZ ;  /* 0x0000000607077299 */ /* 0x000fe2000800063f */
[----:B------:R-:W-:Y:S01]  /*ef00*/  IMAD.MOV.U32 R9, RZ, RZ, 0x1 ;  /* 0x00000001ff097424 */ /* 0x000fe200078e00ff */
[----:B------:R-:W-:Y:S01]  /*ef10*/  UIADD3 UR4, UR5, -0x1, URZ ;  /* 0xffffffff05047890 */ /* 0x000fe2000fffe03f */
[----:B------:R-:W-:Y:S01]  /*ef20*/  IMAD.MOV.U32 R0, RZ, RZ, 0x1 ;  /* 0x00000001ff007424 */ /* 0x000fe200078e00ff */
[----:B------:R-:W-:Y:S01]  /*ef30*/  USHF.R.S32.HI UR11, URZ, 0x1f, UR10 ;  /* 0x0000001f3f0b7899 */ /* 0x000fe2000801140a */
[----:B------:R-:W-:Y:S01]  /*ef40*/  IMAD.MOV.U32 R8, RZ, RZ, RZ ;  /* 0x000000ffff087224 */ /* 0x000fe200078e00ff */
[----:B------:R-:W-:Y:S01]  /*ef50*/  ULDC UR8, c[0x0][0xc] ;  /* 0x0000030000087ab9 */ /* 0x000fe20000000800 */
[----:B------:R-:W-:-:S02]  /*ef60*/  USHF.L.U32 UR5, UR9, UR6, URZ ;  /* 0x0000000609057299 */ /* 0x000fc4000800063f */
[----:B------:R-:W-:Y:S01]  /*ef70*/  ULEA.HI UR11, UR11, UR10, URZ, 0x5 ;  /* 0x0000000a0b0b7291 */ /* 0x000fe2000f8f283f */
[----:B------:R-:W-:Y:S01]  /*ef80*/  ULDC UR9, c[0x0][0x10] ;  /* 0x0000040000097ab9 */ /* 0x000fe20000000800 */
[----:B------:R-:W-:Y:S02]  /*ef90*/  ULOP3.LUT UR6, URZ, UR7, URZ, 0x33, !UPT ;  /* 0x000000073f067292 */ /* 0x000fe4000f8e333f */
[----:B------:R-:W-:Y:S01]  /*efa0*/  UIMAD.WIDE.U32 UR8, UR8, UR9, URZ ;  /* 0x00000009080872a5 */ /* 0x000fe2000f8e003f */
[----:B------:R-:W-:Y:S01]  /*efb0*/  ULDC UR7, c[0x0][0x14] ;  /* 0x0000050000077ab9 */ /* 0x000fe20000000800 */
[----:B------:R-:W-:Y:S02]  /*efc0*/  USHF.R.S32.HI UR20, URZ, 0x5, UR11 ;  /* 0x000000053f147899 */ /* 0x000fe4000801140b */
[----:B------:R-:W-:Y:S02]  /*efd0*/  UIMAD.WIDE.U32 UR22, UR8, UR7, URZ ;  /* 0x00000007081672a5 */ /* 0x000fe4000f8e003f */
[----:B------:R-:W-:-:S02]  /*efe0*/  UIMAD UR18, UR9, UR7, URZ ;  /* 0x00000007091272a4 */ /* 0x000fc4000f8e023f */
[----:B------:R-:W-:Y:S01]  /*eff0*/  ULOP3.LUT UR26, UR13, 0x2, URZ, 0xfc, !UPT ;  /* 0x000000020d1a7892 */ /* 0x000fe2000f8efc3f */
[C---:B0-----:R-:W-:Y:S01]  /*f000*/  LOP3.LUT P4, RZ, R2.reuse, 0x7f, RZ, 0xc0, !PT ;  /* 0x0000007f02ff7812 */ /* 0x041fe2000788c0ff */
[----:B------:R-:W-:Y:S01]  /*f010*/  UIADD3 UR18, UR23, UR18, URZ ;  /* 0x0000001217127290 */ /* 0x000fe2000fffe03f */
[----:B------:R-:W-:Y:S01]  /*f020*/  LOP3.LUT P0, RZ, R2, 0x1f, RZ, 0xc0, !PT ;  /* 0x0000001f02ff7812 */ /* 0x000fe2000780c0ff */
[----:B------:R-:W-:Y:S01]  /*f030*/  UIADD3 UR27, UR20, 0x1, URZ ;  /* 0x00000001141b7890 */ /* 0x000fe2000fffe03f */
[----:B------:R-:W-:Y:S02]  /*f040*/  ULDC.64 UR24, c[0x0][0x198] ;  /* 0x0000660000187ab9 */ /* 0x000fe40000000a00 */
[----:B------:R-:W-:-:S13]  /*f050*/  PLOP3.LUT P0, PT, P0, P4, PT, 0x8a, 0x0 ;  /* 0x000000000000781c */ /* 0x000fda0000709172 */
.L_x_309:
[----:B------:R-:W-:-:S03]  /*f060*/  UMOV UR7, 0xffffffff ;  /* 0xffffffff00077882 */ /* 0x000fc60000000000 */
[----:B------:R-:W-:Y:S05]  /*f070*/  BRA.DIV UR7, `(.L_x_298) ;  /* 0x0000000e07cc7947 */ /* 0x000fea000b800000 */
[----:B------:R-:W-:-:S13]  /*f080*/  ELECT P1, URZ, PT ;  /* 0x00000000003f782f */ /* 0x000fda0003820000 */
.L_x_320:
[----:B------:R-:W0:Y:S01]  /*f090*/  LDC R2, c[0x0][0x28c] ;  /* 0x0000a300ff027b82 */ /* 0x000e220000000800 */
[----:B------:R-:W-:Y:S01]  /*f0a0*/  BSSY B1, `(.L_x_299) ;  /* 0x0000038000017945 */ /* 0x000fe20003800000 */
[----:B0-----:R-:W-:-:S13]  /*f0b0*/  ISETP.LT.OR P1, PT, R2, 0x1, !P1 ;  /* 0x000000010200780c */ /* 0x001fda0004f21670 */
[----:B------:R-:W-:Y:S05]  /*f0c0*/  @P1 BRA `(.L_x_300) ;  /* 0x0000000000d41947 */ /* 0x000fea0003800000 */
[----:B------:R-:W-:Y:S02]  /*f0d0*/  IMAD.SHL.U32 R6, R6, 0x100, RZ ;  /* 0x0000010006067824 */ /* 0x000fe400078e00ff */
[----:B------:R-:W-:Y:S02]  /*f0e0*/  IMAD.SHL.U32 R7, R5, 0x80, RZ ;  /* 0x0000008005077824 */ /* 0x000fe400078e00ff */
[----:B------:R-:W-:Y:S02]  /*f0f0*/  IMAD.MOV.U32 R12, RZ, RZ, RZ ;  /* 0x000000ffff0c7224 */ /* 0x000fe400078e00ff */
[----:B------:R-:W-:Y:S02]  /*f100*/  IMAD.U32 R14, RZ, RZ, UR27 ;  /* 0x0000001bff0e7e24 */ /* 0x000fe4000f8e00ff */
[----:B------:R-:W-:Y:S02]  /*f110*/  IMAD.MOV.U32 R2, RZ, RZ, R0 ;  /* 0x000000ffff027224 */ /* 0x000fe400078e0000 */
[----:B------:R-:W-:-:S07]  /*f120*/  IMAD.MOV.U32 R3, RZ, RZ, R8 ;  /* 0x000000ffff037224 */ /* 0x000fce00078e0008 */
.L_x_304:
[----:B------:R-:W0:Y:S01]  /*f130*/  S2R R5, SR_CgaCtaId ;  /* 0x0000000000057919 */ /* 0x000e220000008800 */
[----:B------:R-:W-:-:S04]  /*f140*/  MOV R4, 0x400 ;  /* 0x0000040000047802 */ /* 0x000fc80000000f00 */
[----:B0-----:R-:W-:Y:S02]  /*f150*/  LEA R10, R5, R4, 0x18 ;  /* 0x00000004050a7211 */ /* 0x001fe400078ec0ff */
[----:B------:R-:W-:Y:S01]  /*f160*/  SHF.L.U32 R4, R2, 0x1f, RZ ;  /* 0x0000001f02047819 */ /* 0x000fe200000006ff */
[----:B------:R-:W0:Y:S02]  /*f170*/  @!P4 LDC R5, c[0x0][0x500] ;  /* 0x00014000ff05cb82 */ /* 0x000e240000000800 */
[----:B------:R-:W-:-:S04]  /*f180*/  IMAD R13, R3, 0x8, R10 ;  /* 0x00000008030d7824 */ /* 0x000fc800078e020a */
[----:B------:R-:W1:Y:S02]  /*f190*/  SYNCS.PHASECHK.TRANS64.TRYWAIT P1, [R13+URZ+0x20], R4 ;  /* 0x000020040d0075a7 */ /* 0x000e64000802017f */
[----:B-1----:R-:W-:Y:S05]  /*f1a0*/  @!P1 BRA `(.L_x_301) ;  /* 0x0000000c00a09947 */ /* 0x002fea0003800000 */
.L_x_321:
[----:B------:R-:W-:Y:S01]  /*f1b0*/  UPRMT UR7, UR26, 0x9910, URZ ;  /* 0x000099101a077896 */ /* 0x000fe2000800003f */
[----:B0-----:R0:W-:Y:S03]  /*f1c0*/  @!P4 SYNCS.ARRIVE.TRANS64 RZ, [R13+URZ], R5 ;  /* 0x000000050dffc9a7 */ /* 0x0011e6000800003f */
[----:B------:R-:W-:-:S06]  /*f1d0*/  UISETP.NE.AND UP0, UPT, UR7, 0x2, UPT ;  /* 0x000000020700788c */ /* 0x000fcc000bf05270 */
[----:B------:R-:W-:-:S13]  /*f1e0*/  PLOP3.LUT P1, PT, PT, PT, UP0, 0x80, 0x0 ;  /* 0x000000000000781c */ /* 0x000fda0003f2f008 */
[----:B0-----:R-:W-:Y:S05]  /*f1f0*/  @P1 BRA `(.L_x_302) ;  /* 0x0000000000041947 */ /* 0x001fea0003800000 */
[----:B------:R-:W-:Y:S01]  /*f200*/  BPT.TRAP 0x1 ;  /* 0x000000040000795c */ /* 0x000fe20000300000 */
.L_x_302:
[----:B------:R-:W-:Y:S05]  /*f210*/  @P0 BRA `(.L_x_303) ;  /* 0x0000000000040947 */ /* 0x000fea0003800000 */
[----:B------:R-:W-:Y:S01]  /*f220*/  BPT.TRAP 0x1 ;  /* 0x000000040000795c */ /* 0x000fe20000300000 */
.L_x_303:
[--C-:B-1----:R-:W-:Y:S01]  /*f230*/  IMAD R4, R3, 0x1000, R10.reuse ;  /* 0x0000100003047824 */ /* 0x102fe200078e020a */
[----:B------:R-:W-:Y:S01]  /*f240*/  R2UR UR9, R13 ;  /* 0x000000000d0972ca */ /* 0x000fe200000e0000 */
[----:B------:R-:W-:Y:S01]  /*f250*/  IMAD R10, R3, 0x2000, R10 ;  /* 0x00002000030a7824 */ /* 0x000fe200078e020a */
[----:B------:R-:W-:Y:S01]  /*f260*/  UIADD3 UR14, UP0, UR24, 0xf0, URZ ;  /* 0x000000f0180e7890 */ /* 0x000fe2000ff1e03f */
[----:B------:R-:W-:Y:S01]  /*f270*/  VIADD R14, R14, 0xffffffff ;  /* 0xffffffff0e0e7836 */ /* 0x000fe20000000000 */
[----:B------:R-:W-:Y:S01]  /*f280*/  R2UR UR7, R4 ;  /* 0x00000000040772ca */ /* 0x000fe200000e0000 */
[----:B------:R-:W-:Y:S01]  /*f290*/  UIADD3 UR28, UP1, UR24, 0x1f0, URZ ;  /* 0x000001f0181c7890 */ /* 0x000fe2000ff3e03f */
[----:B------:R-:W-:Y:S01]  /*f2a0*/  R2UR UR8, R10 ;  /* 0x000000000a0872ca */ /* 0x000fe200000e0000 */
[----:B------:R-:W-:Y:S01]  /*f2b0*/  UIADD3.X UR15, URZ, UR25, URZ, UP0, !UPT ;  /* 0x000000193f0f7290 */ /* 0x000fe200087fe43f */
[----:B------:R-:W-:Y:S01]  /*f2c0*/  R2UR UR11, R7 ;  /* 0x00000000070b72ca */ /* 0x000fe200000e0000 */
[----:B------:R-:W-:Y:S01]  /*f2d0*/  VIADD R3, R3, 0x1 ;  /* 0x0000000103037836 */ /* 0x000fe20000000000 */
[----:B------:R-:W-:Y:S01]  /*f2e0*/  R2UR UR10, R12 ;  /* 0x000000000c0a72ca */ /* 0x000fe200000e0000 */
[----:B------:R-:W-:Y:S01]  /*f2f0*/  UIADD3.X UR29, URZ, UR25, URZ, UP1, !UPT ;  /* 0x000000193f1d7290 */ /* 0x000fe20008ffe43f */
[----:B------:R-:W-:Y:S01]  /*f300*/  R2UR UR12, R11 ;  /* 0x000000000b0c72ca */ /* 0x000fe200000e0000 */
[----:B------:R-:W-:Y:S01]  /*f310*/  UMOV UR16, 0x0 ;  /* 0x0000000000107882 */ /* 0x000fe20000000000 */
[----:B------:R-:W-:Y:S01]  /*f320*/  R2UR UR21, R6 ;  /* 0x00000000061572ca */ /* 0x000fe200000e0000 */
[----:B------:R-:W-:Y:S01]  /*f330*/  UMOV UR17, 0x10000000 ;  /* 0x1000000000117882 */ /* 0x000fe20000000000 */
[----:B------:R-:W-:Y:S01]  /*f340*/  ISETP.GT.AND P2, PT, R14, 0x1, PT ;  /* 0x000000010e00780c */ /* 0x000fe20003f44270 */
[----:B------:R-:W-:Y:S01]  /*f350*/  UIADD3 UR7, UR7, 0x100, URZ ;  /* 0x0000010007077890 */ /* 0x000fe2000fffe03f */
[----:B------:R-:W-:Y:S01]  /*f360*/  ISETP.NE.AND P1, PT, R3, 0x4, PT ;  /* 0x000000040300780c */ /* 0x000fe20003f25270 */
[----:B------:R-:W-:Y:S01]  /*f370*/  UIADD3 UR19, UR8, 0x4100, URZ ;  /* 0x0000410008137890 */ /* 0x000fe2000fffe03f */
[----:B------:R-:W-:-:S02]  /*f380*/  VIADD R12, R12, 0x20 ;  /* 0x000000200c0c7836 */ /* 0x000fc40000000000 */
[----:B------:R-:W-:Y:S02]  /*f390*/  SEL R5, RZ, 0x1, P1 ;  /* 0x00000001ff057807 */ /* 0x000fe40000800000 */
[----:B------:R-:W-:Y:S01]  /*f3a0*/  UMOV UR8, UR7 ;  /* 0x0000000700087c82 */ /* 0x000fe20008000000 */
[----:B------:R-:W-:Y:S01]  /*f3b0*/  SEL R3, R3, RZ, P1 ;  /* 0x000000ff03037207 */ /* 0x000fe20000800000 */
[----:B------:R0:W-:Y:S01]  /*f3c0*/  UTMALDG.3D [UR8], [UR14], desc[UR16] ;  /* 0x000010080e0075b4 */ /* 0x0001e20008011000 */
[----:B------:R-:W-:Y:S01]  /*f3d0*/  LOP3.LUT R2, R2, R5, RZ, 0x3c, !PT ;  /* 0x0000000502027212 */ /* 0x000fe200078e3cff */
[----:B0-----:R-:W-:Y:S01]  /*f3e0*/  UMOV UR8, UR19 ;  /* 0x0000001300087c82 */ /* 0x001fe20008000000 */
[----:B------:R-:W-:Y:S02]  /*f3f0*/  UMOV UR11, UR21 ;  /* 0x00000015000b7c82 */ /* 0x000fe40008000000 */
[----:B------:R0:W-:Y:S02]  /*f400*/  UTMALDG.3D [UR8], [UR28], desc[UR16] ;  /* 0x000010081c0075b4 */ /* 0x0001e40008011000 */
[----:B0-----:R-:W-:Y:S05]  /*f410*/  @P2 BRA `(.L_x_304) ;  /* 0xfffffffc00442947 */ /* 0x001fea000383ffff */
.L_x_300:
[----:B------:R-:W-:Y:S05]  /*f420*/  BSYNC B1 ;  /* 0x0000000000017941 */ /* 0x000fea0003800000 */
.L_x_299:
[----:B------:R-:W2:Y:S01]  /*f430*/  LDL.LU R15, [R1+0x78] ;  /* 0x00007800010f7983 */ /* 0x000ea20000300800 */
[----:B------:R-:W-:Y:S01]  /*f440*/  LOP3.LUT P5, RZ, R9, 0xff, RZ, 0xc0, !PT ;  /* 0x000000ff09ff7812 */ /* 0x000fe200078ac0ff */
[----:B------:R-:W-:Y:S01]  /*f450*/  VIADD R8, R8, UR20 ;  /* 0x0000001408087c36 */ /* 0x000fe20008000000 */
[----:B------:R-:W-:Y:S01]  /*f460*/  ULDC.64 UR8, c[0x0][0x650] ;  /* 0x0001940000087ab9 */ /* 0x000fe20000000a00 */
[----:B------:R-:W3:Y:S01]  /*f470*/  LDL.LU R13, [R1+0x7c] ;  /* 0x00007c00010d7983 */ /* 0x000ee20000300800 */
[----:B------:R-:W-:Y:S01]  /*f480*/  IMAD.U32 R5, RZ, RZ, UR20 ;  /* 0x00000014ff057e24 */ /* 0x000fe2000f8e00ff */
[----:B------:R-:W-:Y:S01]  /*f490*/  BSSY B1, `(.L_x_305) ;  /* 0x000006f000017945 */ /* 0x000fe20003800000 */
[----:B------:R-:W-:Y:S01]  /*f4a0*/  ISETP.GT.U32.AND P1, PT, R8, 0x3, PT ;  /* 0x000000030800780c */ /* 0x000fe20003f24070 */
[----:B------:R-:W-:Y:S01]  /*f4b0*/  IMAD.MOV.U32 R6, RZ, RZ, -0x1 ;  /* 0xffffffffff067424 */ /* 0x000fe200078e00ff */
[----:B------:R-:W-:Y:S01]  /*f4c0*/  SHF.R.U32.HI R2, RZ, 0x2, R8 ;  /* 0x00000002ff027819 */ /* 0x000fe20000011608 */
[----:B------:R-:W-:Y:S01]  /*f4d0*/  IMAD.MOV.U32 R11, RZ, RZ, -0x1 ;  /* 0xffffffffff0b7424 */ /* 0x000fe200078e00ff */
[----:B------:R-:W-:Y:S01]  /*f4e0*/  ISETP.LT.U32.AND P1, PT, R5, 0x4, P1 ;  /* 0x000000040500780c */ /* 0x000fe20000f21070 */
[----:B------:R-:W-:Y:S01]  /*f4f0*/  IMAD.MOV.U32 R5, RZ, RZ, -0x1 ;  /* 0xffffffffff057424 */ /* 0x000fe200078e00ff */
[----:B------:R-:W-:Y:S01]  /*f500*/  LOP3.LUT R2, R2, 0x1, RZ, 0xc0, !PT ;  /* 0x0000000102027812 */ /* 0x000fe200078ec0ff */
[----:B------:R-:W0:Y:S01]  /*f510*/  @P5 S2R R4, SR_CgaCtaId ;  /* 0x0000000000045919 */ /* 0x000e220000008800 */
[----:B------:R-:W-:-:S02]  /*f520*/  @P5 MOV R3, 0x400 ;  /* 0x0000040000035802 */ /* 0x000fc40000000f00 */
[----:B------:R-:W-:Y:S01]  /*f530*/  ISETP.NE.U32.AND P2, PT, R2, 0x1, PT ;  /* 0x000000010200780c */ /* 0x000fe20003f45070 */
[----:B------:R-:W-:Y:S01]  /*f540*/  IMAD.U32 R2, RZ, RZ, UR20 ;  /* 0x00000014ff027e24 */ /* 0x000fe2000f8e00ff */
[----:B------:R-:W-:Y:S02]  /*f550*/  LOP3.LUT R8, R8, 0x3, RZ, 0xc0, !PT ;  /* 0x0000000308087812 */ /* 0x000fe400078ec0ff */
[----:B------:R-:W-:Y:S02]  /*f560*/  PRMT R9, RZ, 0x7610, R9 ;  /* 0x00007610ff097816 */ /* 0x000fe40000000009 */
[----:B------:R-:W-:-:S04]  /*f570*/  ISETP.GT.U32.AND P2, PT, R2, 0x3, !P2 ;  /* 0x000000030200780c */ /* 0x000fc80005744070 */
[----:B------:R-:W-:Y:S02]  /*f580*/  SEL R2, RZ, 0x1, !P2 ;  /* 0x00000001ff027807 */ /* 0x000fe40005000000 */
[----:B0-----:R-:W-:-:S04]  /*f590*/  @P5 LEA R3, R4, R3, 0x18 ;  /* 0x0000000304035211 */ /* 0x001fc800078ec0ff */
[----:B------:R0:W-:Y:S02]  /*f5a0*/  @P5 SYNCS.ARRIVE.TRANS64.A1T0 RZ, [R3+URZ+0x58], RZ ;  /* 0x000058ff03ff59a7 */ /* 0x0001e4000810003f */
[----:B0-----:R-:W-:-:S04]  /*f5b0*/  SEL R3, RZ, 0x1, !P1 ;  /* 0x00000001ff037807 */ /* 0x001fc80004800000 */
[----:B------:R-:W-:Y:S02]  /*f5c0*/  LOP3.LUT R0, R2, R0, R3, 0x96, !PT ;  /* 0x0000000002007212 */ /* 0x000fe400078e9603 */
[----:B------:R-:W-:Y:S02]  /*f5d0*/  PRMT R2, RZ, 0x7610, R2 ;  /* 0x00007610ff027816 */ /* 0x000fe40000000002 */
[----:B---3--:R-:W-:-:S04]  /*f5e0*/  IADD3 R13, P5, R13, UR22, RZ ;  /* 0x000000160d0d7c10 */ /* 0x008fc8000ffbe0ff */
[----:B--2---:R-:W-:Y:S01]  /*f5f0*/  IADD3.X R15, R15, UR18, RZ, P5, !PT ;  /* 0x000000120f0f7c10 */ /* 0x004fe2000affe4ff */
[----:B------:R0:W-:Y:S01]  /*f600*/  STL [R1+0x7c], R13 ;  /* 0x00007c0d01007387 */ /* 0x0001e20000100800 */
[----:B------:R-:W-:-:S03]  /*f610*/  ISETP.GE.U32.AND P5, PT, R13, UR8, PT ;  /* 0x000000080d007c0c */ /* 0x000fc6000bfa6070 */
[----:B------:R0:W-:Y:S01]  /*f620*/  STL [R1+0x78], R15 ;  /* 0x0000780f01007387 */ /* 0x0001e20000100800 */
[----:B------:R-:W-:-:S13]  /*f630*/  ISETP.GE.U32.AND.EX P1, PT, R15, UR9, PT, P5 ;  /* 0x000000090f007c0c */ /* 0x000fda000bf26150 */
[----:B0-----:R-:W-:Y:S05]  /*f640*/  @P1 BRA `(.L_x_306) ;  /* 0x00000004004c1947 */ /* 0x001fea0003800000 */
[----:B------:R-:W-:Y:S01]  /*f650*/  ULDC.64 UR8, c[0x0][0x628] ;  /* 0x00018a0000087ab9 */ /* 0x000fe20000000a00 */
[----:B------:R-:W0:Y:S01]  /*f660*/  S2R R12, SR_CTAID.X ;  /* 0x00000000000c7919 */ /* 0x000e220000002500 */
[----:B------:R-:W-:Y:S01]  /*f670*/  ISETP.NE.U32.AND P1, PT, RZ, UR8, PT ;  /* 0x00000008ff007c0c */ /* 0x000fe2000bf25070 */
[----:B------:R-:W-:Y:S01]  /*f680*/  ULDC UR10, c[0x0][0x630] ;  /* 0x00018c00000a7ab9 */ /* 0x000fe20000000800 */
[----:B------:R-:W-:Y:S01]  /*f690*/  IMAD.MOV.U32 R2, RZ, RZ, R13 ;  /* 0x000000ffff027224 */ /* 0x000fe200078e000d */
[----:B------:R-:W1:Y:S01]  /*f6a0*/  S2R R10, SR_CTAID.Y ;  /* 0x00000000000a7919 */ /* 0x000e620000002600 */
[----:B------:R-:W-:Y:S01]  /*f6b0*/  ISETP.NE.AND.EX P1, PT, RZ, UR9, PT, P1 ;  /* 0x00000009ff007c0c */ /* 0x000fe2000bf25310 */
[----:B------:R-:W-:-:S12]  /*f6c0*/  IMAD.MOV.U32 R3, RZ, RZ, R15 ;  /* 0x000000ffff037224 */ /* 0x000fd800078e000f */
[----:B------:R-:W-:Y:S05]  /*f6d0*/  @!P1 BRA `(.L_x_307) ;  /* 0x0000000000289947 */ /* 0x000fea0003800000 */
[----:B------:R-:W-:Y:S02]  /*f6e0*/  ULDC UR7, c[0x0][0x634] ;  /* 0x00018d0000077ab9 */ /* 0x000fe40000000800 */
[----:B------:R-:W-:-:S05]  /*f6f0*/  IADD3 R7, P1, R13, UR7, RZ ;  /* 0x000000070d077c10 */ /* 0x000fca000ff3e0ff */
[----:B------:R-:W-:-:S04]  /*f700*/  IMAD.X R11, RZ, RZ, R15, P1 ;  /* 0x000000ffff0b7224 */ /* 0x000fc800008e060f */
[----:B------:R-:W-:-:S04]  /*f710*/  IMAD.WIDE.U32 R4, R11, UR8, RZ ;  /* 0x000000080b047c25 */ /* 0x000fc8000f8e00ff */
[----:B------:R-:W-:-:S04]  /*f720*/  IMAD.WIDE.U32 R4, P1, R7, UR9, R4 ;  /* 0x0000000907047c25 */ /* 0x000fc8000f820004 */
[----:B------:R-:W-:-:S04]  /*f730*/  IMAD.WIDE.U32 R6, R7, UR8, RZ ;  /* 0x0000000807067c25 */ /* 0x000fc8000f8e00ff */
[----:B------:R-:W-:Y:S01]  /*f740*/  IMAD.X R3, RZ, RZ, RZ, P1 ;  /* 0x000000ffff037224 */ /* 0x000fe200008e06ff */
[----:B------:R-:W-:Y:S01]  /*f750*/  IADD3 RZ, P1, R7, R4, RZ ;  /* 0x0000000407ff7210 */ /* 0x000fe20007f3e0ff */
[----:B------:R-:W-:-:S04]  /*f760*/  IMAD.MOV.U32 R2, RZ, RZ, R5 ;  /* 0x000000ffff027224 */ /* 0x000fc800078e0005 */
[----:B------:R-:W-:-:S08]  /*f770*/  IMAD.WIDE.U32.X R2, R11, UR9, R2, P1 ;  /* 0x000000090b027c25 */ /* 0x000fd000088e0402 */
.L_x_307:
[--C-:B------:R-:W-:Y:S01]  /*f780*/  SHF.R.U64 R11, R2, UR10, R3.reuse ;  /* 0x0000000a020b7c19 */ /* 0x100fe20008001203 */
[----:B------:R-:W-:Y:S01]  /*f790*/  ULDC.64 UR8, c[0x0][0x620] ;  /* 0x0001880000087ab9 */ /* 0x000fe20000000a00 */
[----:B------:R-:W-:Y:S01]  /*f7a0*/  SHF.R.U32.HI R2, RZ, UR10, R3 ;  /* 0x0000000aff027c19 */ /* 0x000fe20008011603 */
[----:B------:R-:W-:Y:S01]  /*f7b0*/  IMAD.MOV.U32 R3, RZ, RZ, R15 ;  /* 0x000000ffff037224 */ /* 0x000fe200078e000f */
[----:B------:R-:W-:Y:S01]  /*f7c0*/  IADD3 R5, P1, RZ, -R11, RZ ;  /* 0x8000000bff057210 */ /* 0x000fe20007f3e0ff */
[----:B------:R-:W-:Y:S01]  /*f7d0*/  ULDC UR7, c[0x0][0x150] ;  /* 0x0000540000077ab9 */ /* 0x000fe20000000800 */
[----:B0-----:R-:W-:Y:S01]  /*f7e0*/  I2FP.F32.U32 R6, R12 ;  /* 0x0000000c00067245 */ /* 0x001fe20000201000 */
[----:B------:R-:W0:Y:S01]  /*f7f0*/  LDC R7, c[0x0][0x144] ;  /* 0x00005100ff077b82 */ /* 0x000e220000000800 */
[----:B------:R-:W-:Y:S01]  /*f800*/  ULDC.64 UR10, c[0x0][0x640] ;  /* 0x00019000000a7ab9 */ /* 0x000fe20000000a00 */
[----:B------:R-:W-:Y:S01]  /*f810*/  IMAD.X R2, RZ, RZ, ~R2, P1 ;  /* 0x000000ffff027224 */ /* 0x000fe200008e0e02 */
[----:B------:R-:W-:Y:S01]  /*f820*/  ISETP.NE.U32.AND P1, PT, RZ, UR10, PT ;  /* 0x0000000aff007c0c */ /* 0x000fe2000bf25070 */
[----:B------:R-:W-:Y:S01]  /*f830*/  FMUL R6, R6, UR7 ;  /* 0x0000000706067c20 */ /* 0x000fe20008400000 */
[----:B------:R-:W-:Y:S01]  /*f840*/  ULDC UR7, c[0x0][0x618] ;  /* 0x0001860000077ab9 */ /* 0x000fe20000000800 */
[----:B------:R-:W-:Y:S01]  /*f850*/  IMAD R4, R2, UR8, RZ ;  /* 0x0000000802047c24 */ /* 0x000fe2000f8e02ff */
[----:B------:R-:W-:Y:S01]  /*f860*/  ISETP.NE.AND.EX P1, PT, RZ, UR11, PT, P1 ;  /* 0x0000000bff007c0c */ /* 0x000fe2000bf25310 */
[----:B------:R-:W-:Y:S01]  /*f870*/  IMAD.MOV.U32 R2, RZ, RZ, R13 ;  /* 0x000000ffff027224 */ /* 0x000fe200078e000d */
[----:B------:R-:W2:Y:S01]  /*f880*/  LDC R15, c[0x0][0x148] ;  /* 0x00005200ff0f7b82 */ /* 0x000ea20000000800 */
[----:B------:R-:W3:Y:S02]  /*f890*/  F2I.U32.TRUNC.NTZ R6, R6 ;  /* 0x0000000600067305 */ /* 0x000ee4000020f000 */
[----:B------:R-:W-:Y:S01]  /*f8a0*/  IMAD.WIDE.U32 R2, R5, UR8, R2 ;  /* 0x0000000805027c25 */ /* 0x000fe2000f8e0002 */
[----:B------:R-:W-:-:S03]  /*f8b0*/  ULDC UR8, c[0x0][0x154] ;  /* 0x0000550000087ab9 */ /* 0x000fc60000000800 */
[----:B------:R-:W-:Y:S01]  /*f8c0*/  IMAD R5, R5, UR9, R4 ;  /* 0x0000000905057c24 */ /* 0x000fe2000f8e0204 */
[----:B------:R-:W-:-:S03]  /*f8d0*/  ULDC UR9, c[0x0][0x608] ;  /* 0x0001820000097ab9 */ /* 0x000fc60000000800 */
[----:B------:R-:W-:-:S05]  /*f8e0*/  IMAD.IADD R3, R3, 0x1, R5 ;  /* 0x0000000103037824 */ /* 0x000fca00078e0205 */
[----:B------:R-:W-:Y:S01]  /*f8f0*/  SHF.R.U64 R13, R2, UR7, R3 ;  /* 0x00000007020d7c19 */ /* 0x000fe20008001203 */
[----:B---3--:R-:W-:Y:S01]  /*f900*/  IMAD.MOV R6, RZ, RZ, -R6 ;  /* 0x000000ffff067224 */ /* 0x008fe200078e0a06 */
[----:B-1----:R-:W-:-:S03]  /*f910*/  I2FP.F32.U32 R2, R10 ;  /* 0x0000000a00027245 */ /* 0x002fc60000201000 */
[----:B0-----:R-:W-:Y:S02]  /*f920*/  IMAD R19, R7, R6, R12 ;  /* 0x0000000607137224 */ /* 0x001fe400078e020c */
[----:B------:R-:W-:Y:S01]  /*f930*/  FMUL R4, R2, UR8 ;  /* 0x0000000802047c20 */ /* 0x000fe20008400000 */
[----:B------:R-:W-:Y:S01]  /*f940*/  SHF.R.U32.HI R2, RZ, UR7, R3 ;  /* 0x00000007ff027c19 */ /* 0x000fe20008011603 */
[----:B------:R-:W-:Y:S02]  /*f950*/  ULDC UR7, c[0x0][0x658] ;  /* 0x0001960000077ab9 */ /* 0x000fe40000000800 */
[----:B------:R0:W1:Y:S01]  /*f960*/  F2I.U32.TRUNC.NTZ R18, R4 ;  /* 0x0000000400127305 */ /* 0x000062000020f000 */
[--C-:B------:R-:W-:Y:S02]  /*f970*/  SHF.R.U64 R16, R13, UR9, R2.reuse ;  /* 0x000000090d107c19 */ /* 0x100fe40008001202 */
[----:B------:R-:W-:-:S04]  /*f980*/  SHF.R.U32.HI R3, RZ, UR9, R2 ;  /* 0x00000009ff037c19 */ /* 0x000fc80008011602 */
[--C-:B------:R-:W-:Y:S02]  /*f990*/  SHF.R.U64 R14, R16, UR7, R3.reuse ;  /* 0x00000007100e7c19 */ /* 0x100fe40008001203 */
[----:B------:R-:W-:-:S03]  /*f9a0*/  SHF.R.U32.HI R3, RZ, UR7, R3 ;  /* 0x00000007ff037c19 */ /* 0x000fc60008011603 */
[----:B------:R-:W-:Y:S01]  /*f9b0*/  IMAD.MOV.U32 R2, RZ, RZ, R14 ;  /* 0x000000ffff027224 */ /* 0x000fe200078e000e */
[----:B0-2---:R-:W-:Y:S06]  /*f9c0*/  @!P1 BRA `(.L_x_308) ;  /* 0x0000000000289947 */ /* 0x005fec0003800000 */
        /* <DEDUP_REMOVED lines=10> */
.L_x_308:
[----:B------:R-:W-:Y:S01]  /*fa70*/  ULDC UR7, c[0x0][0x648] ;  /* 0x0001920000077ab9 */ /* 0x000fe20000000800 */
[----:B-1----:R-:W-:Y:S01]  /*fa80*/  IMAD.MOV R18, RZ, RZ, -R18 ;  /* 0x000000ffff127224 */ /* 0x002fe200078e0a12 */
[----:B------:R-:W-:Y:S01]  /*fa90*/  SHF.R.U64 R3, R2, UR7, R3 ;  /* 0x0000000702037c19 */ /* 0x000fe20008001203 */
[----:B------:R-:W-:Y:S01]  /*faa0*/  ULDC UR7, c[0x0][0x638] ;  /* 0x00018e0000077ab9 */ /* 0x000fe20000000800 */
[----:B------:R-:W-:Y:S01]  /*fab0*/  LOP3.LUT R2, R16, UR6, RZ, 0xc0, !PT ;  /* 0x0000000610027c12 */ /* 0x000fe2000f8ec0ff */
[----:B------:R-:W-:Y:S01]  /*fac0*/  @P3 IMAD R19, R15, R18, R10 ;  /* 0x000000120f133224 */ /* 0x000fe200078e020a */
[----:B------:R-:W-:Y:S01]  /*fad0*/  LOP3.LUT R13, R13, UR4, RZ, 0xc0, !PT ;  /* 0x000000040d0d7c12 */ /* 0x000fe2000f8ec0ff */
[----:B------:R-:W-:Y:S01]  /*fae0*/  IMAD.MOV R5, RZ, RZ, -R3 ;  /* 0x000000ffff057224 */ /* 0x000fe200078e0a03 */
[----:B------:R-:W-:Y:S01]  /*faf0*/  ULDC UR8, c[0x0][0x610] ;  /* 0x0001840000087ab9 */ /* 0x000fe20000000800 */
[----:B------:R-:W-:Y:S02]  /*fb00*/  IMAD R2, R3, UR5, R2 ;  /* 0x0000000503027c24 */ /* 0x000fe4000f8e0202 */
[----:B------:R-:W-:Y:S01]  /*fb10*/  IMAD R14, R5, UR7, R14 ;  /* 0x00000007050e7c24 */ /* 0x000fe2000f8e020e */
[----:B------:R-:W-:Y:S01]  /*fb20*/  ULDC UR7, c[0x0][0x600] ;  /* 0x0001800000077ab9 */ /* 0x000fe20000000800 */
[----:B------:R-:W-:-:S02]  /*fb30*/  IMAD R5, R2, UR8, R19 ;  /* 0x0000000802057c24 */ /* 0x000fc4000f8e0213 */
[----:B------:R-:W-:Y:S02]  /*fb40*/  IMAD R14, R14, UR7, R13 ;  /* 0x000000070e0e7c24 */ /* 0x000fe4000f8e020d */
[----:B------:R-:W-:-:S03]  /*fb50*/  IMAD.MOV.U32 R2, RZ, RZ, 0x1 ;  /* 0x00000001ff027424 */ /* 0x000fc600078e00ff */
[----:B------:R-:W-:Y:S02]  /*fb60*/  SEL R6, R14, R5, !P3 ;  /* 0x000000050e067207 */ /* 0x000fe40005800000 */
[----:B------:R-:W-:-:S07]  /*fb70*/  SEL R5, R5, R14, !P3 ;  /* 0x0000000e05057207 */ /* 0x000fce0005800000 */
.L_x_306:
[----:B------:R-:W-:Y:S05]  /*fb80*/  BSYNC B1 ;  /* 0x0000000000017941 */ /* 0x000fea0003800000 */
.L_x_305:
[----:B------:R-:W-:-:S13]  /*fb90*/  LOP3.LUT P1, RZ, R2, 0xff, RZ, 0xc0, !PT ;  /* 0x000000ff02ff7812 */ /* 0x000fda000782c0ff */
[----:B------:R-:W-:Y:S05]  /*fba0*/  @P1 BRA `(.L_x_309) ;  /* 0xfffffff4002c1947 */ /* 0x000fea000383ffff */
[----:B------:R-:W-:Y:S05]  /*fbb0*/  BSYNC B0 ;  /* 0x0000000000007941 */ /* 0x000fea0003800000 */
.L_x_297:
[----:B------:R-:W-:-:S03]  /*fbc0*/  UMOV UR7, 0xffffffff ;  /* 0xffffffff00077882 */ /* 0x000fc60000000000 */
[----:B------:R-:W-:Y:S05]  /*fbd0*/  BRA.DIV UR7, `(.L_x_310) ;  /* 0x0000000607287947 */ /* 0x000fea000b800000 */
[----:B------:R-:W-:-:S13]  /*fbe0*/  ELECT P0, URZ, PT ;  /* 0x00000000003f782f */ /* 0x000fda0003800000 */
.L_x_324:
[----:B------:R-:W-:Y:S04]  /*fbf0*/  BSSY B0, `(.L_x_311) ;  /* 0x000002c000007945 */ /* 0x000fe80003800000 */
[----:B------:R-:W-:Y:S05]  /*fc00*/  @!P0 BRA `(.L_x_312) ;  /* 0x0000000000a88947 */ /* 0x000fea0003800000 */
[----:B------:R-:W-:-:S04]  /*fc10*/  ULOP3.LUT UR7, UR13, 0x2, URZ, 0xfc, !UPT ;  /* 0x000000020d077892 */ /* 0x000fc8000f8efc3f */
[----:B------:R-:W-:-:S06]  /*fc20*/  UISETP.NE.AND UP0, UPT, UR7, 0x3, UPT ;  /* 0x000000030700788c */ /* 0x000fcc000bf05270 */
[----:B------:R-:W-:-:S13]  /*fc30*/  PLOP3.LUT P0, PT, PT, PT, UP0, 0x80, 0x0 ;  /* 0x000000000000781c */ /* 0x000fda0003f0f008 */
[----:B------:R-:W-:Y:S05]  /*fc40*/  @!P0 BRA `(.L_x_313) ;  /* 0x0000000000048947 */ /* 0x000fea0003800000 */
[----:B------:R-:W-:Y:S01]  /*fc50*/  BPT.TRAP 0x1 ;  /* 0x000000040000795c */ /* 0x000fe20000300000 */
.L_x_313:
[----:B------:R-:W0:Y:S01]  /*fc60*/  S2R R3, SR_CgaCtaId ;  /* 0x0000000000037919 */ /* 0x000e220000008800 */
[----:B------:R-:W-:-:S04]  /*fc70*/  MOV R2, 0x400 ;  /* 0x0000040000027802 */ /* 0x000fc80000000f00 */
[----:B0-----:R-:W-:Y:S02]  /*fc80*/  LEA R3, R3, R2, 0x18 ;  /* 0x0000000203037211 */ /* 0x001fe400078ec0ff */
[----:B------:R-:W-:-:S03]  /*fc90*/  SHF.L.U32 R2, R0, 0x1f, RZ ;  /* 0x0000001f00027819 */ /* 0x000fc600000006ff */
[----:B------:R-:W-:-:S04]  /*fca0*/  VIADD R3, R3, 0x20 ;  /* 0x0000002003037836 */ /* 0x000fc80000000000 */
[C---:B------:R-:W-:Y:S02]  /*fcb0*/  IMAD R7, R8.reuse, 0x8, R3 ;  /* 0x0000000808077824 */ /* 0x040fe400078e0203 */
[----:B------:R-:W-:Y:S02]  /*fcc0*/  VIADD R8, R8, 0x1 ;  /* 0x0000000108087836 */ /* 0x000fe40000000000 */
[----:B------:R-:W0:Y:S03]  /*fcd0*/  SYNCS.PHASECHK.TRANS64.TRYWAIT P0, [R7+URZ], R2 ;  /* 0x00000002070075a7 */ /* 0x000e26000800017f */
[----:B------:R-:W-:-:S04]  /*fce0*/  ISETP.NE.AND P1, PT, R8, 0x4, PT ;  /* 0x000000040800780c */ /* 0x000fc80003f25270 */
[----:B------:R-:W-:Y:S02]  /*fcf0*/  SEL R5, RZ, 0x1, P1 ;  /* 0x00000001ff057807 */ /* 0x000fe40000800000 */
[----:B------:R-:W-:Y:S02]  /*fd00*/  SEL R8, R8, RZ, P1 ;  /* 0x000000ff08087207 */ /* 0x000fe40000800000 */
[----:B------:R-:W-:-:S03]  /*fd10*/  LOP3.LUT R5, R0, R5, RZ, 0x3c, !PT ;  /* 0x0000000500057212 */ /* 0x000fc600078e3cff */
[----:B------:R-:W-:Y:S01]  /*fd20*/  IMAD R9, R8, 0x8, R3 ;  /* 0x0000000808097824 */ /* 0x000fe200078e0203 */
[----:B------:R-:W-:Y:S01]  /*fd30*/  SHF.L.U32 R4, R5, 0x1f, RZ ;  /* 0x0000001f05047819 */ /* 0x000fe200000006ff */
[----:B0-----:R-:W-:Y:S06]  /*fd40*/  @!P0 BRA `(.L_x_314) ;  /* 0x0000000000f08947 */ /* 0x001fec0003800000 */
.L_x_325:
[----:B------:R-:W1:Y:S01]  /*fd50*/  SYNCS.PHASECHK.TRANS64.TRYWAIT P0, [R9+URZ], R4 ;  /* 0x00000004090075a7 */ /* 0x000e62000800017f */
[----:B------:R-:W-:-:S05]  /*fd60*/  VIADD R0, R8, 0x1 ;  /* 0x0000000108007836 */ /* 0x000fca0000000000 */
[----:B------:R-:W-:-:S04]  /*fd70*/  ISETP.NE.AND P1, PT, R0, 0x4, PT ;  /* 0x000000040000780c */ /* 0x000fc80003f25270 */
[----:B0-----:R-:W-:Y:S02]  /*fd80*/  SEL R2, RZ, 0x1, P1 ;  /* 0x00000001ff027807 */ /* 0x001fe40000800000 */
[----:B------:R-:W-:Y:S02]  /*fd90*/  SEL R0, R0, RZ, P1 ;  /* 0x000000ff00007207 */ /* 0x000fe40000800000 */
[----:B------:R-:W-:-:S03]  /*fda0*/  LOP3.LUT R7, R5, R2, RZ, 0x3c, !PT ;  /* 0x0000000205077212 */ /* 0x000fc600078e3cff */
[----:B------:R-:W-:Y:S01]  /*fdb0*/  IMAD R6, R0, 0x8, R3 ;  /* 0x0000000800067824 */ /* 0x000fe200078e0203 */
[----:B------:R-:W-:Y:S01]  /*fdc0*/  SHF.L.U32 R5, R7, 0x1f, RZ ;  /* 0x0000001f07057819 */ /* 0x000fe200000006ff */
[----:B-1----:R-:W-:Y:S06]  /*fdd0*/  @!P0 BRA `(.L_x_315) ;  /* 0x0000000000e08947 */ /* 0x002fec0003800000 */
.L_x_326:
[----:B------:R-:W1:Y:S01]  /*fde0*/  SYNCS.PHASECHK.TRANS64.TRYWAIT P0, [R6+URZ], R5 ;  /* 0x00000005060075a7 */ /* 0x000e62000800017f */
[----:B------:R-:W-:-:S05]  /*fdf0*/  VIADD R0, R0, 0x1 ;  /* 0x0000000100007836 */ /* 0x000fca0000000000 */
[----:B------:R-:W-:-:S04]  /*fe00*/  ISETP.NE.AND P1, PT, R0, 0x4, PT ;  /* 0x000000040000780c */ /* 0x000fc80003f25270 */
[----:B------:R-:W-:Y:S02]  /*fe10*/  SEL R2, RZ, 0x1, P1 ;  /* 0x00000001ff027807 */ /* 0x000fe40000800000 */
[----:B------:R-:W-:Y:S02]  /*fe20*/  SEL R0, R0, RZ, P1 ;  /* 0x000000ff00007207 */ /* 0x000fe40000800000 */
[----:B------:R-:W-:Y:S01]  /*fe30*/  LOP3.LUT R2, R7, R2, RZ, 0x3c, !PT ;  /* 0x0000000207027212 */ /* 0x000fe200078e3cff */
[----:B-1----:R-:W-:Y:S06]  /*fe40*/  @!P0 BRA `(.L_x_316) ;  /* 0x0000000000d88947 */ /* 0x002fec0003800000 */
.L_x_327:
[----:B------:R-:W-:Y:S01]  /*fe50*/  IMAD R3, R0, 0x8, R3 ;  /* 0x0000000800037824 */ /* 0x000fe200078e0203 */
[----:B------:R-:W-:-:S07]  /*fe60*/  SHF.L.U32 R0, R2, 0x1f, RZ ;  /* 0x0000001f02007819 */ /* 0x000fce00000006ff */
.L_x_317:
[----:B--2---:R2:W3:Y:S02]  /*fe70*/  SYNCS.PHASECHK.TRANS64.TRYWAIT P0, [R3+URZ], R0 ;  /* 0x00000000030075a7 */ /* 0x0044e4000800017f */
[----:B---3--:R-:W-:Y:S05]  /*fe80*/  @!P0 NANOSLEEP.SYNCS 0x989680 ;  /* 0x009896800000895d */ /* 0x008fea0003900000 */
[----:B------:R-:W3:Y:S02]  /*fe90*/  @!P0 SYNCS.PHASECHK.TRANS64 P0, [R3+URZ], R0 ;  /* 0x00000000030085a7 */ /* 0x000ee4000800007f */
[----:B---3--:R-:W-:Y:S05]  /*fea0*/  @!P0 BRA `(.L_x_317) ;  /* 0xfffffffc00f08947 */ /* 0x008fea000383ffff */
.L_x_312:
[----:B------:R-:W-:Y:S05]  /*feb0*/  BSYNC B0 ;  /* 0x0000000000007941 */ /* 0x000fea0003800000 */
.L_x_311:
[----:B------:R-:W-:Y:S05]  /*fec0*/  EXIT ;  /* 0x000000000000794d */ /* 0x000fea0003800000 */
.L_x_17:
[----:B-1----:R-:W-:-:S04]  /*fed0*/  IMAD.U32 R3, RZ, RZ, UR6 ;  /* 0x00000006ff037e24 */ /* 0x002fc8000f8e00ff */
[----:B------:R1:W2:Y:S03]  /*fee0*/  SYNCS.PHASECHK.TRANS64.TRYWAIT P0, [R3+URZ], R0 ;  /* 0x00000000030075a7 */ /* 0x0002a6000800017f */
[----:B--2---:R-:W-:Y:S05]  /*fef0*/  @!P0 NANOSLEEP.SYNCS 0x989680 ;  /* 0x009896800000895d */ /* 0x004fea0003900000 */
[----:B------:R-:W2:Y:S02]  /*ff00*/  @!P0 SYNCS.PHASECHK.TRANS64 P0, [R3+URZ], R0 ;  /* 0x00000000030085a7 */ /* 0x000ea4000800007f */
[----:B--2---:R-:W-:Y:S05]  /*ff10*/  @!P0 BRA `(.L_x_17) ;  /* 0xfffffffc00ec8947 */ /* 0x004fea000383ffff */
[----:B------:R-:W-:Y:S05]  /*ff20*/  BRA `(.L_x_16) ;  /* 0xffffff1c000c7947 */ /* 0x000fea000383ffff */
.L_x_23:
[----:B-----5:R1:W-:Y:S02]  /*ff30*/  STL [R1+0x88], R0 ;  /* 0x0000880001007387 */ /* 0x0203e40000100800 */
[----:B-1----:R-:W-:-:S04]  /*ff40*/  IMAD.U32 R0, RZ, RZ, UR9 ;  /* 0x00000009ff007e24 */ /* 0x002fc8000f8e00ff */
[----:B------:R1:W3:Y:S03]  /*ff50*/  SYNCS.PHASECHK.TRANS64.TRYWAIT P0, [R0+URZ], R229 ;  /* 0x000000e5000075a7 */ /* 0x0002e6000800017f */
[----:B---3--:R-:W-:Y:S05]  /*ff60*/  @!P0 NANOSLEEP.SYNCS 0x989680 ;  /* 0x009896800000895d */ /* 0x008fea0003900000 */
[----:B------:R1:W3:Y:S02]  /*ff70*/  @!P0 SYNCS.PHASECHK.TRANS64 P0, [R0+URZ], R229 ;  /* 0x000000e5000085a7 */ /* 0x0002e4000800007f */
[----:B-1----:R1:W5:Y:S02]  /*ff80*/  LDL.LU R0, [R1+0x88] ;  /* 0x0000880001007983 */ /* 0x0023640000300800 */
[----:B-1-3--:R-:W-:Y:S05]  /*ff90*/  @!P0 BRA `(.L_x_23) ;  /* 0xfffffffc00e48947 */ /* 0x00afea000383ffff */
[----:B------:R-:W-:Y:S05]  /*ffa0*/  BRA `(.L_x_22) ;  /* 0xffffff2c006c7947 */ /* 0x000fea000383ffff */
.L_x_298:
[----:B------:R-:W-:Y:S01]  /*ffb0*/  BSSY B1, `(.L_x_318) ;  /* 0x0000006000017945 */ /* 0x000fe20003800000 */
[----:B------:R-:W-:-:S07]  /*ffc0*/  IMAD.MOV.U32 R2, RZ, RZ, -0x1 ;  /* 0xffffffffff027424 */ /* 0x000fce00078e00ff */
[----:B------:R-:W-:Y:S05]  /*ffd0*/  WARPSYNC.COLLECTIVE R2, `(.L_x_319) ;  /* 0x00000000020c7348 */ /* 0x000fea0003c00000 */
[----:B------:R-:W-:Y:S02]  /*ffe0*/  ELECT P1, UR62, PT ;  /* 0x00000000003e782f */ /* 0x000fe40003820000 */
[----:B------:R-:W-:Y:S01]  /*fff0*/  MOV R2, UR62 ;  /* 0x0000003e00027c02 */ /* 0x000fe20008000f00 */
[----:B------:R-:W-:Y:S10]  /*10000*/  ENDCOLLECTIVE ;  /* 0x000000000000791b */ /* 0x000ff40003800000 */
.L_x_319:
[----:B------:R-:W-:Y:S05]  /*10010*/  BSYNC B1 ;  /* 0x0000000000017941 */ /* 0x000fea0003800000 */
.L_x_318:
[----:B------:R-:W-:Y:S05]  /*10020*/  BRA `(.L_x_320) ;  /* 0xfffffff000187947 */ /* 0x000fea000383ffff */
.L_x_301:
[----:B-1----:R1:W2:Y:S02]  /*10030*/  SYNCS.PHASECHK.TRANS64.TRYWAIT P1, [R13+URZ+0x20], R4 ;  /* 0x000020040d0075a7 */ /* 0x0022a4000802017f */
[----:B--2---:R-:W-:Y:S05]  /*10040*/  @!P1 NANOSLEEP.SYNCS 0x989680 ;  /* 0x009896800000995d */ /* 0x004fea0003900000 */
[----:B------:R-:W2:Y:S02]  /*10050*/  @!P1 SYNCS.PHASECHK.TRANS64 P1, [R13+URZ+0x20], R4 ;  /* 0x000020040d0095a7 */ /* 0x000ea4000802007f */
[----:B--2---:R-:W-:Y:S05]  /*10060*/  @!P1 BRA `(.L_x_301) ;  /* 0xfffffffc00f09947 */ /* 0x004fea000383ffff */
[----:B------:R-:W-:Y:S05]  /*10070*/  BRA `(.L_x_321) ;  /* 0xfffffff0004c7947 */ /* 0x000fea000383ffff */
.L_x_310:
[----:B------:R-:W-:Y:S01]  /*10080*/  BSSY B0, `(.L_x_322) ;  /* 0x0000006000007945 */ /* 0x000fe20003800000 */
[----:B------:R-:W-:-:S07]  /*10090*/  IMAD.MOV.U32 R2, RZ, RZ, -0x1 ;  /* 0xffffffffff027424 */ /* 0x000fce00078e00ff */
[----:B------:R-:W-:Y:S05]  /*100a0*/  WARPSYNC.COLLECTIVE R2, `(.L_x_323) ;  /* 0x00000000020c7348 */ /* 0x000fea0003c00000 */
[----:B------:R-:W-:Y:S02]  /*100b0*/  ELECT P1, UR62, PT ;  /* 0x00000000003e782f */ /* 0x000fe40003820000 */
[----:B------:R-:W-:Y:S01]  /*100c0*/  MOV R2, UR62 ;  /* 0x0000003e00027c02 */ /* 0x000fe20008000f00 */
[----:B------:R-:W-:Y:S10]  /*100d0*/  ENDCOLLECTIVE ;  /* 0x000000000000791b */ /* 0x000ff40003800000 */
.L_x_323:
[----:B------:R-:W-:Y:S05]  /*100e0*/  BSYNC B0 ;  /* 0x0000000000007941 */ /* 0x000fea0003800000 */
.L_x_322:
[----:B------:R-:W-:Y:S01]  /*100f0*/  PLOP3.LUT P0, PT, P1, PT, PT, 0x80, 0x0 ;  /* 0x000000000000781c */ /* 0x000fe20000f0f070 */
[----:B------:R-:W-:-:S12]  /*10100*/  BRA `(.L_x_324) ;  /* 0xfffffff800b87947 */ /* 0x000fd8000383ffff */
.L_x_314:
[----:B0-----:R0:W1:Y:S02]  /*10110*/  SYNCS.PHASECHK.TRANS64.TRYWAIT P0, [R7+URZ], R2 ;  /* 0x00000002070075a7 */ /* 0x001064000800017f */
[----:B-1----:R-:W-:Y:S05]  /*10120*/  @!P0 NANOSLEEP.SYNCS 0x989680 ;  /* 0x009896800000895d */ /* 0x002fea0003900000 */
[----:B------:R-:W1:Y:S02]  /*10130*/  @!P0 SYNCS.PHASECHK.TRANS64 P0, [R7+URZ], R2 ;  /* 0x00000002070085a7 */ /* 0x000e64000800007f */
[----:B-1----:R-:W-:Y:S05]  /*10140*/  @!P0 BRA `(.L_x_314) ;  /* 0xfffffffc00f08947 */ /* 0x002fea000383ffff */
[----:B------:R-:W-:Y:S05]  /*10150*/  BRA `(.L_x_325) ;  /* 0xfffffff800fc7947 */ /* 0x000fea000383ffff */
.L_x_315:
[----:B0-----:R0:W1:Y:S02]  /*10160*/  SYNCS.PHASECHK.TRANS64.TRYWAIT P0, [R9+URZ], R4 ;  /* 0x00000004090075a7 */ /* 0x001064000800017f */
[----:B-1----:R-:W-:Y:S05]  /*10170*/  @!P0 NANOSLEEP.SYNCS 0x989680 ;  /* 0x009896800000895d */ /* 0x002fea0003900000 */
[----:B------:R-:W1:Y:S02]  /*10180*/  @!P0 SYNCS.PHASECHK.TRANS64 P0, [R9+URZ], R4 ;  /* 0x00000004090085a7 */ /* 0x000e64000800007f */
[----:B-1----:R-:W-:Y:S05]  /*10190*/  @!P0 BRA `(.L_x_315) ;  /* 0xfffffffc00f08947 */ /* 0x002fea000383ffff */
[----:B------:R-:W-:Y:S05]  /*101a0*/  BRA `(.L_x_326) ;  /* 0xfffffffc000c7947 */ /* 0x000fea000383ffff */
.L_x_316:
[----:B-1----:R1:W2:Y:S02]  /*101b0*/  SYNCS.PHASECHK.TRANS64.TRYWAIT P0, [R6+URZ], R5 ;  /* 0x00000005060075a7 */ /* 0x0022a4000800017f */
[----:B--2---:R-:W-:Y:S05]  /*101c0*/  @!P0 NANOSLEEP.SYNCS 0x989680 ;  /* 0x009896800000895d */ /* 0x004fea0003900000 */
[----:B------:R-:W2:Y:S02]  /*101d0*/  @!P0 SYNCS.PHASECHK.TRANS64 P0, [R6+URZ], R5 ;  /* 0x00000005060085a7 */ /* 0x000ea4000800007f */
[----:B--2---:R-:W-:Y:S05]  /*101e0*/  @!P0 BRA `(.L_x_316) ;  /* 0xfffffffc00f08947 */ /* 0x004fea000383ffff */
[----:B------:R-:W-:Y:S05]  /*101f0*/  BRA `(.L_x_327) ;  /* 0xfffffffc00147947 */ /* 0x000fea000383ffff */
.L_x_328:
[----:B------:R-:W-:-:S00]  /*10200*/  BRA `(.L_x_328) ;  /* 0xfffffffc00fc7947 */ /* 0x000fc0000383ffff */
[----:B------:R-:W-:-:S00]  /*10210*/  NOP ;  /* 0x0000000000007918 */ /* 0x000fc00000000000 */
        /* <DEDUP_REMOVED lines=14> */
.L_x_329:


//--------------------- .nv.shared._ZN7cutlass13device_kernelINS_4gemm6kernel13GemmUniversalIN4cute5tupleIJiiiiEEENS1_10collective13CollectiveMmaINS1_37MainloopSm90TmaGmmaWarpSpecializedFP8ILi4ENS5_IJNS4_1CILi1EEESB_SB_EEENS1_35KernelTmaWarpSpecializedCooperativeEEENS5_IJNSA_ILi128EEENSA_ILi256EEENSA_ILi32EEEEEENS_12float_e4m3_tENS5_IJlSB_lEEESJ_SK_NS4_8TiledMMAINS4_8MMA_AtomIJNS4_4SM904GMMA31MMA_64x256x32_F32E4M3E4M3_SS_TNILNSO_7ScaleInE1ELSQ_1EEEEEENS4_6LayoutINS5_IJNSA_ILi2EEESB_SB_EEENS5_IJSB_NSA_ILi0EEESW_EEEEENS5_IJNS4_10UnderscoreESZ_SZ_EEEEENS4_13SM90_TMA_LOADENS4_14ComposedLayoutINS4_7SwizzleILi1ELi4ELi3EEENS4_18smem_ptr_flag_bitsILi8EEENST_INS5_IJNSA_ILi8EEESH_EEENS5_IJSH_SB_EEEEEEEvNS4_8identityES12_S1C_vS1D_EENS_8epilogue10collective6detail29Sm90TmaWarpSpecializedAdapterINS1G_15DefaultEpilogueISJ_SK_SK_NS1F_6thread17LinearCombinationISJ_Li1EffLNS1K_9ScaleType4KindE0ELNS_15FloatRoundStyleE2ESJ_EENS1_15EpilogueDefaultEEEEEvvEEEEvNT_6ParamsE --------------------------
	.section	.nv.shared._ZN7cutlass13device_kernelINS_4gemm6kernel13GemmUniversalIN4cute5tupleIJiiiiEEENS1_10collective13CollectiveMmaINS1_37MainloopSm90TmaGmmaWarpSpecializedFP8ILi4ENS5_IJNS4_1CILi1EEESB_SB_EEENS1_35KernelTmaWarpSpecializedCooperativeEEENS5_IJNSA_ILi128EEENSA_ILi256EEENSA_ILi32EEEEEENS_12float_e4m3_tENS5_IJlSB_lEEESJ_SK_NS4_8TiledMMAINS4_8MMA_AtomIJNS4_4SM904GMMA31MMA_64x256x32_F32E4M3E4M3_SS_TNILNSO_7ScaleInE1ELSQ_1EEEEEENS4_6LayoutINS5_IJNSA_ILi2EEESB_SB_EEENS5_IJSB_NSA_ILi0EEESW_EEEEENS5_IJNS4_10UnderscoreESZ_SZ_EEEEENS4_13SM90_TMA_LOADENS4_14ComposedLayoutINS4_7SwizzleILi1ELi4ELi3EEENS4_18smem_ptr_flag_bitsILi8EEENST_INS5_IJNSA_ILi8EEESH_EEENS5_IJSH_SB_EEEEEEEvNS4_8identityES12_S1C_vS1D_EENS_8epilogue10collective6detail29Sm90TmaWarpSpecializedAdapterINS1G_15DefaultEpilogueISJ_SK_SK_NS1F_6thread17LinearCombinationISJ_Li1EffLNS1K_9ScaleType4KindE0ELNS_15FloatRoundStyleE2ESJ_EENS1_15EpilogueDefaultEEEEEvvEEEEvNT_6ParamsE,"aw",@nobits
	.sectionflags	@""
	.align	16
	.zero		1024


//--------------------- .nv.shared.reserved.0     --------------------------
	.section	.nv.shared.reserved.0,"aw",@nobits
	.weak		__nv_reservedSMEM_offset_0_alias
	.size		__nv_reservedSMEM_offset_0_alias, 0, 0
	.other		__nv_reservedSMEM_offset_0_alias,@"STO_CUDA_RESERVED_SHARED STV_DEFAULT"
__nv_reservedSMEM_offset_0_alias:
	.zero		0


//--------------------- .nv.global                --------------------------
	.section	.nv.global,"aw",@nobits
.nv.global:
	.type		_ZN39_INTERNAL_83c5da8c_4_k_cu_85bfc5e3_45724cute1_E,@object
	.size		_ZN39_INTERNAL_83c5da8c_4_k_cu_85bfc5e3_45724cute1_E,(_ZN39_INTERNAL_83c5da8c_4_k_cu_85bfc5e3_45724cuda3std3__45__cpo6cbeginE - _ZN39_INTERNAL_83c5da8c_4_k_cu_85bfc5e3_45724cute1_E)
_ZN39_INTERNAL_83c5da8c_4_k_cu_85bfc5e3_45724cute1_E:
	.zero		1
	.type		_ZN39_INTERNAL_83c5da8c_4_k_cu_85bfc5e3_45724cuda3std3__45__cpo6cbeginE,@object
	.size		_ZN39_INTERNAL_83c5da8c_4_k_cu_85bfc5e3_45724cuda3std3__45__cpo6cbeginE,(_ZN39_INTERNAL_83c5da8c_4_k_cu_85bfc5e3_45724cuda3std3__48in_placeE - _ZN39_INTERNAL_83c5da8c_4_k_cu_85bfc5e3_45724cuda3std3__45__cpo6cbeginE)
_ZN39_INTERNAL_83c5da8c_4_k_cu_85bfc5e3_45724cuda3std3__45__cpo6cbeginE:
	.zero		1
	.type		_ZN39_INTERNAL_83c5da8c_4_k_cu_85bfc5e3_45724cuda3std3__48in_placeE,@object
	.size		_ZN39_INTERNAL_83c5da8c_4_k_cu_85bfc5e3_45724cuda3std3__48in_placeE,(_ZN39_INTERNAL_83c5da8c_4_k_cu_85bfc5e3_45724cuda3std6ranges3__45__cpo9iter_moveE - _ZN39_INTERNAL_83c5da8c_4_k_cu_85bfc5e3_45724cuda3std3__48in_placeE)
_ZN39_INTERNAL_83c5da8c_4_k_cu_85bfc5e3_45724cuda3std3__48in_placeE:
	.zero		1
	.type		_ZN39_INTERNAL_83c5da8c_4_k_cu_85bfc5e3_45724cuda3std6ranges3__45__cpo9iter_moveE,@object
	.size		_ZN39_INTERNAL_83c5da8c_4_k_cu_85bfc5e3_45724cuda3std6ranges3__45__cpo9iter_moveE,(_ZN39_INTERNAL_83c5da8c_4_k_cu_85bfc5e3_45724cuda3std3__45__cpo5beginE - _ZN39_INTERNAL_83c5da8c_4_k_cu_85bfc5e3_45724cuda3std6ranges3__45__cpo9iter_moveE)
_ZN39_INTERNAL_83c5da8c_4_k_cu_85bfc5e3_45724cuda3std6ranges3__45__cpo9iter_moveE:
	.zero		1
	.type		_ZN39_INTERNAL_83c5da8c_4_k_cu_85bfc5e3_45724cuda3std3__45__cpo5beginE,@object
	.size		_ZN39_INTERNAL_83c5da8c_4_k_cu_85bfc5e3_45724cuda3std3__45__cpo5beginE,(_ZN39_INTERNAL_83c5da8c_4_k_cu_85bfc5e3_45724cuda3std3__441_GLOBAL__N__83c5da8c_4_k_cu_85bfc5e3_45726ignoreE - _ZN39_INTERNAL_83c5da8c_4_k_cu_85bfc5e3_45724cuda3std3__45__cpo5beginE)
_ZN39_INTERNAL_83c5da8c_4_k_cu_85bfc5e3_45724cuda3std3__45__cpo5beginE:
	.zero		1
	.type		_ZN39_INTERNAL_83c5da8c_4_k_cu_85bfc5e3_45724cuda3std3__441_GLOBAL__N__83c5da8c_4_k_cu_85bfc5e3_45726ignoreE,@object
	.size		_ZN39_INTERNAL_83c5da8c_4_k_cu_85bfc5e3_45724cuda3std3__441_GLOBAL__N__83c5da8c_4_k_cu_85bfc5e3_45726ignoreE,(_ZN39_INTERNAL_83c5da8c_4_k_cu_85bfc5e3_45724cute7productE - _ZN39_INTERNAL_83c5da8c_4_k_cu_85bfc5e3_45724cuda3std3__441_GLOBAL__N__83c5da8c_4_k_cu_85bfc5e3_45726ignoreE)
_ZN39_INTERNAL_83c5da8c_4_k_cu_85bfc5e3_45724cuda3std3__441_GLOBAL__N__83c5da8c_4_k_cu_85bfc5e3_45726ignoreE:
	.zero		1
	.type		_ZN39_INTERNAL_83c5da8c_4_k_cu_85bfc5e3_45724cute7productE,@object
	.size		_ZN39_INTERNAL_83c5da8c_4_k_cu_85bfc5e3_45724cute7productE,(_ZN39_INTERNAL_83c5da8c_4_k_cu_85bfc5e3_45724cuda3std3__45__cpo3endE - _ZN39_INTERNAL_83c5da8c_4_k_cu_85bfc5e3_45724cute7productE)
_ZN39_INTERNAL_83c5da8c_4_k_cu_85bfc5e3_45724cute7productE:
	.zero		1
	.type		_ZN39_INTERNAL_83c5da8c_4_k_cu_85bfc5e3_45724cuda3std3__45__cpo3endE,@object
	.size		_ZN39_INTERNAL_83c5da8c_4_k_cu_85bfc5e3_45724cuda3std3__45__cpo3endE,(_ZN39_INTERNAL_83c5da8c_4_k_cu_85bfc5e3_45724cuda3std3__419piecewise_constructE - _ZN39_INTERNAL_83c5da8c_4_k_cu_85bfc5e3_45724cuda3std3__45__cpo3endE)
_ZN39_INTERNAL_83c5da8c_4_k_cu_85bfc5e3_45724cuda3std3__45__cpo3endE:
	.zero		1
	.type		_ZN39_INTERNAL_83c5da8c_4_k_cu_85bfc5e3_45724cuda3std3__419piecewise_constructE,@object
	.size		_ZN39_INTERNAL_83c5da8c_4_k_cu_85bfc5e3_45724cuda3std3__419piecewise_constructE,(_ZN39_INTERNAL_83c5da8c_4_k_cu_85bfc5e3_45724cuda3std3__45__cpo4cendE - _ZN39_INTERNAL_83c5da8c_4_k_cu_85bfc5e3_45724cuda3std3__419piecewise_constructE)
_ZN39_INTERNAL_83c5da8c_4_k_cu_85bfc5e3_45724cuda3std3__419piecewise_constructE:
	.zero		1
	.type		_ZN39_INTERNAL_83c5da8c_4_k_cu_85bfc5e3_45724cuda3std3__45__cpo4cendE,@object
	.size		_ZN39_INTERNAL_83c5da8c_4_k_cu_85bfc5e3_45724cuda3std3__45__cpo4cendE,(_ZN39_INTERNAL_83c5da8c_4_k_cu_85bfc5e3_45724cuda3std6ranges3__45__cpo4swapE - _ZN39_INTERNAL_83c5da8c_4_k_cu_85bfc5e3_45724cuda3std3__45__cpo4cendE)
_ZN39_INTERNAL_83c5da8c_4_k_cu_85bfc5e3_45724cuda3std3__45__cpo4cendE:
	.zero		1
	.type		_ZN39_INTERNAL_83c5da8c_4_k_cu_85bfc5e3_45724cuda3std6ranges3__45__cpo4swapE,@object
	.size		_ZN39_INTERNAL_83c5da8c_4_k_cu_85bfc5e3_45724cuda3std6ranges3__45__cpo4swapE,(.L_7 - _ZN39_INTERNAL_83c5da8c_4_k_cu_85bfc5e3_45724cuda3std6ranges3__45__cpo4swapE)
_ZN39_INTERNAL_83c5da8c_4_k_cu_85bfc5e3_45724cuda3std6ranges3__45__cpo4swapE:
	.zero		1
.L_7:


//--------------------- .nv.constant0._ZN7cutlass13device_kernelINS_4gemm6kernel13GemmUniversalIN4cute5tupleIJiiiiEEENS1_10collective13CollectiveMmaINS1_37MainloopSm90TmaGmmaWarpSpecializedFP8ILi4ENS5_IJNS4_1CILi1EEESB_SB_EEENS1_35KernelTmaWarpSpecializedCooperativeEEENS5_IJNSA_ILi128EEENSA_ILi256EEENSA_ILi32EEEEEENS_12float_e4m3_tENS5_IJlSB_lEEESJ_SK_NS4_8TiledMMAINS4_8MMA_AtomIJNS4_4SM904GMMA31MMA_64x256x32_F32E4M3E4M3_SS_TNILNSO_7ScaleInE1ELSQ_1EEEEEENS4_6LayoutINS5_IJNSA_ILi2EEESB_SB_EEENS5_IJSB_NSA_ILi0EEESW_EEEEENS5_IJNS4_10UnderscoreESZ_SZ_EEEEENS4_13SM90_TMA_LOADENS4_14ComposedLayoutINS4_7SwizzleILi1ELi4ELi3EEENS4_18smem_ptr_flag_bitsILi8EEENST_INS5_IJNSA_ILi8EEESH_EEENS5_IJSH_SB_EEEEEEEvNS4_8identityES12_S1C_vS1D_EENS_8epilogue10collective6detail29Sm90TmaWarpSpecializedAdapterINS1G_15DefaultEpilogueISJ_SK_SK_NS1F_6thread17LinearCombinationISJ_Li1EffLNS1K_9ScaleType4KindE0ELNS_15FloatRoundStyleE2ESJ_EENS1_15EpilogueDefaultEEEEEvvEEEEvNT_6ParamsE --------------------------
	.section	.nv.constant0._ZN7cutlass13device_kernelINS_4gemm6kernel13GemmUniversalIN4cute5tupleIJiiiiEEENS1_10collective13CollectiveMmaINS1_37MainloopSm90TmaGmmaWarpSpecializedFP8ILi4ENS5_IJNS4_1CILi1EEESB_SB_EEENS1_35KernelTmaWarpSpecializedCooperativeEEENS5_IJNSA_ILi128EEENSA_ILi256EEENSA_ILi32EEEEEENS_12float_e4m3_tENS5_IJlSB_lEEESJ_SK_NS4_8TiledMMAINS4_8MMA_AtomIJNS4_4SM904GMMA31MMA_64x256x32_F32E4M3E4M3_SS_TNILNSO_7ScaleInE1ELSQ_1EEEEEENS4_6LayoutINS5_IJNSA_ILi2EEESB_SB_EEENS5_IJSB_NSA_ILi0EEESW_EEEEENS5_IJNS4_10UnderscoreESZ_SZ_EEEEENS4_13SM90_TMA_LOADENS4_14ComposedLayoutINS4_7SwizzleILi1ELi4ELi3EEENS4_18smem_ptr_flag_bitsILi8EEENST_INS5_IJNSA_ILi8EEESH_EEENS5_IJSH_SB_EEEEEEEvNS4_8identityES12_S1C_vS1D_EENS_8epilogue10collective6detail29Sm90TmaWarpSpecializedAdapterINS1G_15DefaultEpilogueISJ_SK_SK_NS1F_6thread17LinearCombinationISJ_Li1EffLNS1K_9ScaleType4KindE0ELNS_15FloatRoundStyleE2ESJ_EENS1_15EpilogueDefaultEEEEEvvEEEEvNT_6ParamsE,"a",@progbits
	.sectionflags	@""
	.align	4
.nv.constant0._ZN7cutlass13device_kernelINS_4gemm6kernel13GemmUniversalIN4cute5tupleIJiiiiEEENS1_10collective13CollectiveMmaINS1_37MainloopSm90TmaGmmaWarpSpecializedFP8ILi4ENS5_IJNS4_1CILi1EEESB_SB_EEENS1_35KernelTmaWarpSpecializedCooperativeEEENS5_IJNSA_ILi128EEENSA_ILi256EEENSA_ILi32EEEEEENS_12float_e4m3_tENS5_IJlSB_lEEESJ_SK_NS4_8TiledMMAINS4_8MMA_AtomIJNS4_4SM904GMMA31MMA_64x256x32_F32E4M3E4M3_SS_TNILNSO_7ScaleInE1ELSQ_1EEEEEENS4_6LayoutINS5_IJNSA_ILi2EEESB_SB_EEENS5_IJSB_NSA_ILi0EEESW_EEEEENS5_IJNS4_10UnderscoreESZ_SZ_EEEEENS4_13SM90_TMA_LOADENS4_14ComposedLayoutINS4_7SwizzleILi1ELi4ELi3EEENS4_18smem_ptr_flag_bitsILi8EEENST_INS5_IJNSA_ILi8EEESH_EEENS5_IJSH_SB_EEEEEEEvNS4_8identityES12_S1C_vS1D_EENS_8epilogue10collective6detail29Sm90TmaWarpSpecializedAdapterINS1G_15DefaultEpilogueISJ_SK_SK_NS1F_6thread17LinearCombinationISJ_Li1EffLNS1K_9ScaleType4KindE0ELNS_15FloatRoundStyleE2ESJ_EENS1_15EpilogueDefaultEEEEEvvEEEEvNT_6ParamsE:
	.zero		1664


//--------------------- SYMBOLS --------------------------

	.type		.nv.reservedSmem.offset0,@object
	.size		.nv.reservedSmem.offset0,0x4
